	.target	sm_100a

	.elftype	@"ET_EXEC"


//--------------------- .note.nv.tkinfo           --------------------------
	.section	.note.nv.tkinfo,"",@"SHT_NOTE"
	.sectionflags	@"SHF_NOTE_NV_TKINFO"
	.tkinfo
        /*0018*/ 	.word	0x00000081
        /*0030*/ 	.string	""
        /*0030*/ 	.string	"ptxas-blackwell"
        /*0030*/ 	.string	"Cuda compilation tools, release 12.9, V12.9.86"
        /*0030*/ 	.string	"Build cuda_12.9.r12.9/compiler.36037853_0"
        /*0030*/ 	.string	"-v  -suppress-debug-info  -lineinfo  -arch sm_100a "



//--------------------- .note.nv.cuver            --------------------------
	.section	.note.nv.cuver,"",@"SHT_NOTE"
	.sectionflags	@"SHF_NOTE_NV_CUVER"
        /*0018*/ 	.short	0x0001
        /*001a*/ 	.short	0x0064
        /*001c*/ 	.short	0x0001
        /*001e*/ 	.short	0x0000
        /*0020*/ 	.short	0x0001
        /*0022*/ 	.short	0x0000


//--------------------- .nv.info                  --------------------------
	.section	.nv.info,"",@"SHT_CUDA_INFO"
	.align	4


	//----- nvinfo : EIATTR_REGCOUNT
	.align		4
        /*0000*/ 	.byte	0x04, 0x2f
        /*0002*/ 	.short	(.L_4 - .L_3)
	.align		4
.L_3:
        /*0004*/ 	.word	index@(matmul_kernel)
        /*0008*/ 	.word	0x000000ff


	//----- nvinfo : EIATTR_FRAME_SIZE
	.align		4
.L_4:
        /*000c*/ 	.byte	0x04, 0x11
        /*000e*/ 	.short	(.L_6 - .L_5)
	.align		4
.L_5:
        /*0010*/ 	.word	index@($__internal_2_$__cuda_sm10x_tcgen05_guardrail_trap_unallocated_columns_being_dealloced)
        /*0014*/ 	.word	0x00000028


	//----- nvinfo : EIATTR_FRAME_SIZE
	.align		4
.L_6:
        /*0018*/ 	.byte	0x04, 0x11
        /*001a*/ 	.short	(.L_8 - .L_7)
	.align		4
.L_7:
        /*001c*/ 	.word	index@($__internal_1_$__cuda_sm10x_tcgen05_guardrail_trap_phase_invalid_during_alloc)
        /*0020*/ 	.word	0x00000028


	//----- nvinfo : EIATTR_FRAME_SIZE
	.align		4
.L_8:
        /*0024*/ 	.byte	0x04, 0x11
        /*0026*/ 	.short	(.L_10 - .L_9)
	.align		4
.L_9:
        /*0028*/ 	.word	index@($__internal_0_$__cuda_sm10x_tcgen05_guardrail_trap_col_being_dealloced_not_returned_by_alloc)
        /*002c*/ 	.word	0x00000028


	//----- nvinfo : EIATTR_FRAME_SIZE
	.align		4
.L_10:
        /*0030*/ 	.byte	0x04, 0x11
        /*0032*/ 	.short	(.L_12 - .L_11)
	.align		4
.L_11:
        /*0034*/ 	.word	index@(matmul_kernel)
        /*0038*/ 	.word	0x00000028


	//----- nvinfo : EIATTR_MIN_STACK_SIZE
	.align		4
.L_12:
        /*003c*/ 	.byte	0x04, 0x12
        /*003e*/ 	.short	(.L_14 - .L_13)
	.align		4
.L_13:
        /*0040*/ 	.word	index@(matmul_kernel)
        /*0044*/ 	.word	0x00000028
.L_14:


//--------------------- .nv.info.matmul_kernel    --------------------------
	.section	.nv.info.matmul_kernel,"",@"SHT_CUDA_INFO"
	.sectionflags	@""
	.align	4


	//----- nvinfo : EIATTR_CUDA_API_VERSION
	.align		4
        /*0000*/ 	.byte	0x04, 0x37
        /*0002*/ 	.short	(.L_16 - .L_15)
.L_15:
        /*0004*/ 	.word	0x00000081


	//----- nvinfo : EIATTR_KPARAM_INFO
	.align		4
.L_16:
        /*0008*/ 	.byte	0x04, 0x17
        /*000a*/ 	.short	(.L_18 - .L_17)
.L_17:
        /*000c*/ 	.word	0x00000000
        /*0010*/ 	.short	0x000d
        /*0012*/ 	.short	0x0048
        /*0014*/ 	.byte	0x00, 0xf4, 0x21, 0x00


	//----- nvinfo : EIATTR_KPARAM_INFO
	.align		4
.L_18:
        /*0018*/ 	.byte	0x04, 0x17
        /*001a*/ 	.short	(.L_20 - .L_19)
.L_19:
        /*001c*/ 	.word	0x00000000
        /*0020*/ 	.short	0x000c
        /*0022*/ 	.short	0x0040
        /*0024*/ 	.byte	0x00, 0xf4, 0x21, 0x00


	//----- nvinfo : EIATTR_KPARAM_INFO
	.align		4
.L_20:
        /*0028*/ 	.byte	0x04, 0x17
        /*002a*/ 	.short	(.L_22 - .L_21)
.L_21:
        /*002c*/ 	.word	0x00000000
        /*0030*/ 	.short	0x000b
        /*0032*/ 	.short	0x0038
        /*0034*/ 	.byte	0x00, 0xf0, 0x11, 0x00


	//----- nvinfo : EIATTR_KPARAM_INFO
	.align		4
.L_22:
        /*0038*/ 	.byte	0x04, 0x17
        /*003a*/ 	.short	(.L_24 - .L_23)
.L_23:
        /*003c*/ 	.word	0x00000000
        /*0040*/ 	.short	0x000a
        /*0042*/ 	.short	0x0034
        /*0044*/ 	.byte	0x00, 0xf0, 0x11, 0x00


	//----- nvinfo : EIATTR_KPARAM_INFO
	.align		4
.L_24:
        /*0048*/ 	.byte	0x04, 0x17
        /*004a*/ 	.short	(.L_26 - .L_25)
.L_25:
        /*004c*/ 	.word	0x00000000
        /*0050*/ 	.short	0x0009
        /*0052*/ 	.short	0x0030
        /*0054*/ 	.byte	0x00, 0xf0, 0x11, 0x00


	//----- nvinfo : EIATTR_KPARAM_INFO
	.align		4
.L_26:
        /*0058*/ 	.byte	0x04, 0x17
        /*005a*/ 	.short	(.L_28 - .L_27)
.L_27:
        /*005c*/ 	.word	0x00000000
        /*0060*/ 	.short	0x0008
        /*0062*/ 	.short	0x002c
        /*0064*/ 	.byte	0x00, 0xf0, 0x11, 0x00


	//----- nvinfo : EIATTR_KPARAM_INFO
	.align		4
.L_28:
        /*0068*/ 	.byte	0x04, 0x17
        /*006a*/ 	.short	(.L_30 - .L_29)
.L_29:
        /*006c*/ 	.word	0x00000000
        /*0070*/ 	.short	0x0007
        /*0072*/ 	.short	0x0028
        /*0074*/ 	.byte	0x00, 0xf0, 0x11, 0x00


	//----- nvinfo : EIATTR_KPARAM_INFO
	.align		4
.L_30:
        /*0078*/ 	.byte	0x04, 0x17
        /*007a*/ 	.short	(.L_32 - .L_31)
.L_31:
        /*007c*/ 	.word	0x00000000
        /*0080*/ 	.short	0x0006
        /*0082*/ 	.short	0x0024
        /*0084*/ 	.byte	0x00, 0xf0, 0x11, 0x00


	//----- nvinfo : EIATTR_KPARAM_INFO
	.align		4
.L_32:
        /*0088*/ 	.byte	0x04, 0x17
        /*008a*/ 	.short	(.L_34 - .L_33)
.L_33:
        /*008c*/ 	.word	0x00000000
        /*0090*/ 	.short	0x0005
        /*0092*/ 	.short	0x0020
        /*0094*/ 	.byte	0x00, 0xf0, 0x11, 0x00


	//----- nvinfo : EIATTR_KPARAM_INFO
	.align		4
.L_34:
        /*0098*/ 	.byte	0x04, 0x17
        /*009a*/ 	.short	(.L_36 - .L_35)
.L_35:
        /*009c*/ 	.word	0x00000000
        /*00a0*/ 	.short	0x0004
        /*00a2*/ 	.short	0x001c
        /*00a4*/ 	.byte	0x00, 0xf0, 0x11, 0x00


	//----- nvinfo : EIATTR_KPARAM_INFO
	.align		4
.L_36:
        /*00a8*/ 	.byte	0x04, 0x17
        /*00aa*/ 	.short	(.L_38 - .L_37)
.L_37:
        /*00ac*/ 	.word	0x00000000
        /*00b0*/ 	.short	0x0003
        /*00b2*/ 	.short	0x0018
        /*00b4*/ 	.byte	0x00, 0xf0, 0x11, 0x00


	//----- nvinfo : EIATTR_KPARAM_INFO
	.align		4
.L_38:
        /*00b8*/ 	.byte	0x04, 0x17
        /*00ba*/ 	.short	(.L_40 - .L_39)
.L_39:
        /*00bc*/ 	.word	0x00000000
        /*00c0*/ 	.short	0x0002
        /*00c2*/ 	.short	0x0010
        /*00c4*/ 	.byte	0x00, 0xf4, 0x21, 0x00


	//----- nvinfo : EIATTR_KPARAM_INFO
	.align		4
.L_40:
        /*00c8*/ 	.byte	0x04, 0x17
        /*00ca*/ 	.short	(.L_42 - .L_41)
.L_41:
        /*00cc*/ 	.word	0x00000000
        /*00d0*/ 	.short	0x0001
        /*00d2*/ 	.short	0x0008
        /*00d4*/ 	.byte	0x00, 0xf4, 0x21, 0x00


	//----- nvinfo : EIATTR_KPARAM_INFO
	.align		4
.L_42:
        /*00d8*/ 	.byte	0x04, 0x17
        /*00da*/ 	.short	(.L_44 - .L_43)
.L_43:
        /*00dc*/ 	.word	0x00000000
        /*00e0*/ 	.short	0x0000
        /*00e2*/ 	.short	0x0000
        /*00e4*/ 	.byte	0x00, 0xf4, 0x21, 0x00


	//----- nvinfo : EIATTR_AT_ENTRY_FRAGMENTS
	.align		4
.L_44:
        /*00e8*/ 	.byte	0x04, 0x4f
        /*00ea*/ 	.short	(.L_46 - .L_45)


	//   ....[0]....
.L_45:
        /*00ec*/ 	.word	0x00000004


	//----- nvinfo : EIATTR_RESERVED_SMEM_USED
	.align		4
.L_46:
        /*00f0*/ 	.byte	0x01, 0x41
	.zero		2


	//----- nvinfo : EIATTR_SPARSE_MMA_MASK
	.align		4
        /*00f4*/ 	.byte	0x03, 0x50
        /*00f6*/ 	.short	0x0000


	//----- nvinfo : EIATTR_TCGEN05_1CTA_USED
	.align		4
        /*00f8*/ 	.byte	0x01, 0x51
	.zero		2


	//----- nvinfo : EIATTR_MAXREG_COUNT
	.align		4
        /*00fc*/ 	.byte	0x03, 0x1b
        /*00fe*/ 	.short	0x00ff


	//----- nvinfo : EIATTR_NUM_BARRIERS
	.align		4
        /*0100*/ 	.byte	0x02, 0x4c
        /*0102*/ 	.byte	0x01
	.zero		1


	//----- nvinfo : EIATTR_ANNOTATIONS
	.align		4
        /*0104*/ 	.byte	0x04, 0x55
        /*0106*/ 	.short	(.L_48 - .L_47)


	//   ....[0]....
.L_47:
        /*0108*/ 	.word	0x00000001
        /*010c*/ 	.byte	0xf0, 0x0b, 0x00, 0x00, 0x01, 0x00, 0x00, 0x00, 0xf0, 0x3a, 0x00, 0x00, 0x01, 0x00, 0x00, 0x00
        /*011c*/ 	.byte	0x20, 0x44, 0x00, 0x00, 0x01, 0x00, 0x00, 0x00, 0xd0, 0x44, 0x00, 0x00, 0x01, 0x00, 0x00, 0x00
        /*012c*/ 	.byte	0x70, 0x4e, 0x00, 0x00, 0x01, 0x00, 0x00, 0x00, 0xc0, 0x4e, 0x00, 0x00, 0x01, 0x00, 0x00, 0x00
        /*013c*/ 	.byte	0x40, 0x53, 0x00, 0x00, 0x01, 0x00, 0x00, 0x00, 0x50, 0x53, 0x00, 0x00, 0x01, 0x00, 0x00, 0x00
        /*014c*/ 	.byte	0xb0, 0x55, 0x00, 0x00, 0x01, 0x00, 0x00, 0x00, 0xd0, 0x55, 0x00, 0x00, 0x01, 0x00, 0x00, 0x00
        /*015c*/ 	.byte	0xf0, 0x60, 0x00, 0x00, 0x01, 0x00, 0x00, 0x00, 0x00, 0x61, 0x00, 0x00, 0x01, 0x00, 0x00, 0x00
        /*016c*/ 	.byte	0xa0, 0x6e, 0x00, 0x00, 0x01, 0x00, 0x00, 0x00, 0x30, 0xa9, 0x00, 0x00


	//----- nvinfo : EIATTR_INT_WARP_WIDE_INSTR_OFFSETS
	.align		4
.L_48:
        /*0178*/ 	.byte	0x04, 0x31
        /*017a*/ 	.short	(.L_50 - .L_49)


	//   ....[0]....
.L_49:
        /*017c*/ 	.word	0x00004e80


	//   ....[1]....
        /*0180*/ 	.word	0x00004eb0


	//   ....[2]....
        /*0184*/ 	.word	0x00004fa0


	//   ....[3]....
        /*0188*/ 	.word	0x0000f1a0


	//   ....[4]....
        /*018c*/ 	.word	0x0000f1f0


	//----- nvinfo : EIATTR_COOP_GROUP_MASK_REGIDS
	.align		4
.L_50:
        /*0190*/ 	.byte	0x04, 0x29
        /*0192*/ 	.short	(.L_52 - .L_51)


	//   ....[0]....
.L_51:
        /*0194*/ 	.word	0xffffffff


	//   ....[1]....
        /*0198*/ 	.word	0xffffffff


	//   ....[2]....
        /*019c*/ 	.word	0xffffffff


	//   ....[3]....
        /*01a0*/ 	.word	0xffffffff


	//----- nvinfo : EIATTR_COOP_GROUP_INSTR_OFFSETS
	.align		4
.L_52:
        /*01a4*/ 	.byte	0x04, 0x28
        /*01a6*/ 	.short	(.L_54 - .L_53)


	//   ....[0]....
.L_53:
        /*01a8*/ 	.word	0x00000070


	//   ....[1]....
        /*01ac*/ 	.word	0x00000330


	//   ....[2]....
        /*01b0*/ 	.word	0x0000f030


	//   ....[3]....
        /*01b4*/ 	.word	0x0000f2a0


	//----- nvinfo : EIATTR_VRC_CTA_INIT_COUNT
	.align		4
.L_54:
        /*01b8*/ 	.byte	0x02, 0x4a
        /*01ba*/ 	.byte	0x80
	.zero		1


	//----- nvinfo : EIATTR_MBARRIER_INSTR_OFFSETS
	.align		4
        /*01bc*/ 	.byte	0x04, 0x39
        /*01be*/ 	.short	(.L_56 - .L_55)


	//   ....[0]....
.L_55:
        /*01c0*/ 	.word	0x00005000
        /*01c4*/ 	.word	0x000000ff
        /*01c8*/ 	.word	0x00000000
        /*01cc*/ 	.short	0x0100
        /*01ce*/ 	.byte	0x0c
	.zero		1


	//   ....[1]....
        /*01d0*/ 	.word	0x00005020
        /*01d4*/ 	.word	0x000000ff
        /*01d8*/ 	.word	0x00014008
        /*01dc*/ 	.short	0x0100
        /*01de*/ 	.byte	0x0a
	.zero		1


	//   ....[2]....
        /*01e0*/ 	.word	0x00008950
        /*01e4*/ 	.word	0x000000ff
        /*01e8*/ 	.word	0x00000000
        /*01ec*/ 	.short	0x010a
        /*01ee*/ 	.byte	0x14
	.zero		1


	//   ....[3]....
        /*01f0*/ 	.word	0x0000abb0
        /*01f4*/ 	.word	0x000000ff
        /*01f8*/ 	.word	0x00000000
        /*01fc*/ 	.short	0x010a
        /*01fe*/ 	.byte	0x0c
	.zero		1


	//   ....[4]....
        /*0200*/ 	.word	0x0000ad40
        /*0204*/ 	.word	0x000000ff
        /*0208*/ 	.word	0x00014000
        /*020c*/ 	.short	0x0108
        /*020e*/ 	.byte	0x0a
	.zero		1


	//   ....[5]....
        /*0210*/ 	.word	0x0000ae20
        /*0214*/ 	.word	0x000000ff
        /*0218*/ 	.word	0x00014008
        /*021c*/ 	.short	0x0108
        /*021e*/ 	.byte	0x0a
	.zero		1


	//   ....[6]....
        /*0220*/ 	.word	0x0000f2c0
        /*0224*/ 	.word	0x000000ff
        /*0228*/ 	.word	0x00000000
        /*022c*/ 	.short	0x010a
        /*022e*/ 	.byte	0x14
	.zero		1


	//   ....[7]....
        /*0230*/ 	.word	0x0000f2f0
        /*0234*/ 	.word	0x000000ff
        /*0238*/ 	.word	0x00000000
        /*023c*/ 	.short	0x010a
        /*023e*/ 	.byte	0x0c
	.zero		1


	//----- nvinfo : EIATTR_NUM_MBARRIERS
	.align		4
.L_56:
        /*0240*/ 	.byte	0x03, 0x38
        /*0242*/ 	.short	0x0002


	//----- nvinfo : EIATTR_EXIT_INSTR_OFFSETS
	.align		4
        /*0244*/ 	.byte	0x04, 0x1c
        /*0246*/ 	.short	(.L_58 - .L_57)


	//   ....[0]....
.L_57:
        /*0248*/ 	.word	0x0000f2b0


	//----- nvinfo : EIATTR_REQNTID
	.align		4
.L_58:
        /*024c*/ 	.byte	0x04, 0x10
        /*024e*/ 	.short	(.L_60 - .L_59)
.L_59:
        /*0250*/ 	.word	0x00000080
        /*0254*/ 	.word	0x00000001
        /*0258*/ 	.word	0x00000001


	//----- nvinfo : EIATTR_CRS_STACK_SIZE
	.align		4
.L_60:
        /*025c*/ 	.byte	0x04, 0x1e
        /*025e*/ 	.short	(.L_62 - .L_61)
.L_61:
        /*0260*/ 	.word	0x00000000


	//----- nvinfo : EIATTR_CBANK_PARAM_SIZE
	.align		4
.L_62:
        /*0264*/ 	.byte	0x03, 0x19
        /*0266*/ 	.short	0x0050


	//----- nvinfo : EIATTR_PARAM_CBANK
	.align		4
        /*0268*/ 	.byte	0x04, 0x0a
        /*026a*/ 	.short	(.L_64 - .L_63)
	.align		4
.L_63:
        /*026c*/ 	.word	index@(.nv.constant0.matmul_kernel)
        /*0270*/ 	.short	0x0380
        /*0272*/ 	.short	0x0050


	//----- nvinfo : EIATTR_SW_WAR
	.align		4
.L_64:
        /*0274*/ 	.byte	0x04, 0x36
        /*0276*/ 	.short	(.L_66 - .L_65)
.L_65:
        /*0278*/ 	.word	0x00000008
.L_66:


//--------------------- .nv.compat                --------------------------
	.section	.nv.compat,"",@"SHT_CUDA_COMPAT_INFO"
	.align	4
        /*0000*/ 	.byte	0x02, 0x02, 0x02, 0x00, 0x02, 0x05, 0x05, 0x00, 0x02, 0x03, 0x00, 0x00, 0x02, 0x06, 0x01, 0x00


//--------------------- .nv.callgraph             --------------------------
	.section	.nv.callgraph,"",@"SHT_CUDA_CALLGRAPH"
	.align	4
	.sectionentsize	8
	.align		4
        /*0000*/ 	.word	0x00000000
	.align		4
        /*0004*/ 	.word	0xffffffff
	.align		4
        /*0008*/ 	.word	0x00000000
	.align		4
        /*000c*/ 	.word	0xfffffffe
	.align		4
        /*0010*/ 	.word	0x00000000
	.align		4
        /*0014*/ 	.word	0xfffffffd
	.align		4
        /*0018*/ 	.word	0x00000000
	.align		4
        /*001c*/ 	.word	0xfffffffc


//--------------------- .text.matmul_kernel       --------------------------
	.section	.text.matmul_kernel,"ax",@progbits
	.align	128
        .global         matmul_kernel
        .type           matmul_kernel,@function
        .size           matmul_kernel,(.L_x_20 - matmul_kernel)
        .other          matmul_kernel,@"STO_CUDA_ENTRY STV_DEFAULT"
matmul_kernel:
.text.matmul_kernel:
[----:B------:R-:W1:Y:S01]  /*0000*/  LDC R1, c[0x0][0x37c] ;  /* 0x0000df00ff017b82 */ /* 0x000e620000000800 */
[----:B------:R-:W2:Y:S01]  /*0010*/  S2R R0, SR_TID.X ;  /* 0x0000000000007919 */ /* 0x000ea20000002100 */
[----:B-1----:R-:W-:Y:S01]  /*0020*/  VIADD R1, R1, 0xffffffd8 ;  /* 0xffffffd801017836 */ /* 0x002fe20000000000 */
[----:B--2---:R-:W-:-:S13]  /*0030*/  ISETP.GE.U32.AND P0, PT, R0, 0x20, PT ;  /* 0x000000200000780c */ /* 0x004fda0003f06070 */
[----:B------:R-:W-:Y:S02]  /*0040*/  VOTEU.ANY UP0, P0 ;  /* 0x0000000000ff7886 */ /* 0x000fe40000000100 */
[----:B------:R-:W-:Y:S05]  /*0050*/  BRA.U UP0, `(.L_x_0) ;  /* 0x0000000100b87547 */ /* 0x000fea000b800000 */
[----:B------:R-:W1:Y:S01]  /*0060*/  S2UR UR6, SR_CgaCtaId ;  /* 0x00000000000679c3 */ /* 0x000e620000008800 */
[----:B------:R-:W-:Y:S01]  /*0070*/  NOP ;  /* 0x0000000000007918 */ /* 0x000fe20000000000 */
[----:B------:R-:W-:Y:S02]  /*0080*/  UMOV UR4, 0x40 ;  /* 0x0000004000047882 */ /* 0x000fe40000000000 */
[----:B-1----:R-:W-:-:S09]  /*0090*/  ULEA UR4, UR6, UR4, 0x18 ;  /* 0x0000000406047291 */ /* 0x002fd2000f8ec0ff */
[----:B------:R-:W1:Y:S01]  /*00a0*/  LDS.U8 R0, [UR4] ;  /* 0x00000004ff007984 */ /* 0x000e620008000000 */
[----:B------:R-:W-:Y:S02]  /*00b0*/  UMOV UR4, 0x400 ;  /* 0x0000040000047882 */ /* 0x000fe40000000000 */
[----:B------:R-:W-:Y:S01]  /*00c0*/  ULEA UR4, UR6, UR4, 0x18 ;  /* 0x0000000406047291 */ /* 0x000fe2000f8ec0ff */
[----:B-1----:R-:W-:-:S13]  /*00d0*/  ISETP.NE.AND P0, PT, R0, RZ, PT ;  /* 0x000000ff0000720c */ /* 0x002fda0003f05270 */
[----:B------:R-:W-:Y:S05]  /*00e0*/  @P0 BRA `(.L_x_1) ;  /* 0x00000000007c0947 */ /* 0x000fea0003800000 */
[----:B------:R-:W-:-:S13]  /*00f0*/  ELECT P0, URZ, PT ;  /* 0x0000000000ff782f */ /* 0x000fda0003800000 */
[----:B------:R-:W-:Y:S05]  /*0100*/  @!P0 BRA `(.L_x_2) ;  /* 0x0000000000848947 */ /* 0x000fea0003800000 */
[----:B------:R-:W-:Y:S01]  /*0110*/  UMOV UR5, 0x8 ;  /* 0x0000000800057882 */ /* 0x000fe20000000000 */
[----:B------:R-:W-:Y:S02]  /*0120*/  IMAD.MOV.U32 R4, RZ, RZ, 0x1 ;  /* 0x00000001ff047424 */ /* 0x000fe400078e00ff */
[----:B------:R-:W-:Y:S02]  /*0130*/  IMAD.MOV.U32 R5, RZ, RZ, 0xff ;  /* 0x000000ffff057424 */ /* 0x000fe400078e00ff */
[----:B------:R-:W-:Y:S04]  /*0140*/  DEPBAR.LE SB1, 0x36 ;  /* 0x00009d800000791a */ /* 0x000fe80000000000 */
[----:B------:R-:W1:Y:S02]  /*0150*/  UTCATOMSWS.FIND_AND_SET.ALIGN UP1, UR5, UR5 ;  /* 0x00000005000575e3 */ /* 0x000e640008020800 */
[----:B-1----:R-:W-:-:S04]  /*0160*/  PLOP3.LUT P0, PT, PT, PT, UP1, 0x80, 0x8 ;  /* 0x000000000008781c */ /* 0x002fc80003f0f018 */
[----:B------:R-:W-:-:S04]  /*0170*/  SEL R0, RZ, 0xffffffff, !P0 ;  /* 0xffffffffff007807 */ /* 0x000fc80004000000 */
[----:B------:R-:W-:Y:S01]  /*0180*/  ISETP.NE.AND P0, PT, R0, RZ, PT ;  /* 0x000000ff0000720c */ /* 0x000fe20003f05270 */
[----:B------:R-:W-:-:S12]  /*0190*/  IMAD.U32 R0, RZ, RZ, UR5 ;  /* 0x00000005ff007e24 */ /* 0x000fd8000f8e00ff */
[----:B------:R-:W-:Y:S05]  /*01a0*/  @P0 BRA `(.L_x_3) ;  /* 0x0000000000240947 */ /* 0x000fea0003800000 */
.L_x_4:
[----:B------:R-:W-:Y:S05]  /*01b0*/  NANOSLEEP 0x64 ;  /* 0x000000640000795d */ /* 0x000fea0003800000 */
[----:B------:R-:W-:-:S05]  /*01c0*/  UMOV UR5, 0x8 ;  /* 0x0000000800057882 */ /* 0x000fca0000000000 */
[----:B------:R-:W-:Y:S04]  /*01d0*/  DEPBAR.LE SB1, 0x36 ;  /* 0x00009d800000791a */ /* 0x000fe80000000000 */
[----:B------:R-:W1:Y:S02]  /*01e0*/  UTCATOMSWS.FIND_AND_SET.ALIGN UP1, UR5, UR5 ;  /* 0x00000005000575e3 */ /* 0x000e640008020800 */
[----:B-1----:R-:W-:-:S04]  /*01f0*/  PLOP3.LUT P0, PT, PT, PT, UP1, 0x80, 0x8 ;  /* 0x000000000008781c */ /* 0x002fc80003f0f018 */
[----:B------:R-:W-:-:S04]  /*0200*/  SEL R0, RZ, 0xffffffff, !P0 ;  /* 0xffffffffff007807 */ /* 0x000fc80004000000 */
[----:B------:R-:W-:Y:S01]  /*0210*/  ISETP.NE.AND P0, PT, R0, RZ, PT ;  /* 0x000000ff0000720c */ /* 0x000fe20003f05270 */
[----:B------:R-:W-:-:S12]  /*0220*/  IMAD.U32 R0, RZ, RZ, UR5 ;  /* 0x00000005ff007e24 */ /* 0x000fd8000f8e00ff */
[----:B------:R-:W-:Y:S05]  /*0230*/  @!P0 BRA `(.L_x_4) ;  /* 0xfffffffc00dc8947 */ /* 0x000fea000383ffff */
.L_x_3:
[C---:B------:R-:W-:Y:S01]  /*0240*/  VIADD R3, R0.reuse, 0x10 ;  /* 0x0000001000037836 */ /* 0x040fe20000000000 */
[----:B------:R-:W-:Y:S01]  /*0250*/  UMOV UR5, 0x50 ;  /* 0x0000005000057882 */ /* 0x000fe20000000000 */
[----:B------:R-:W-:Y:S01]  /*0260*/  SHF.L.U32 R2, R5, R0, RZ ;  /* 0x0000000005027219 */ /* 0x000fe200000006ff */
[----:B------:R-:W-:Y:S01]  /*0270*/  ULEA UR5, UR6, UR5, 0x18 ;  /* 0x0000000506057291 */ /* 0x000fe2000f8ec0ff */
[----:B------:R-:W-:Y:S01]  /*0280*/  IMAD.SHL.U32 R0, R0, 0x20, RZ ;  /* 0x0000002000007824 */ /* 0x000fe200078e00ff */
[----:B------:R-:W-:-:S04]  /*0290*/  SHF.L.U32 R3, R4, R3, RZ ;  /* 0x0000000304037219 */ /* 0x000fc800000006ff */
[----:B------:R-:W-:-:S05]  /*02a0*/  LOP3.LUT R2, R3, R2, RZ, 0xfc, !PT ;  /* 0x0000000203027212 */ /* 0x000fca00078efcff */
[----:B------:R1:W-:Y:S04]  /*02b0*/  ATOMS.OR RZ, [UR5], R2 ;  /* 0x00000002ffff798c */ /* 0x0003e8000b000005 */
[----:B------:R1:W-:Y:S01]  /*02c0*/  STS [UR4], R0 ;  /* 0x00000000ff007988 */ /* 0x0003e20008000804 */
[----:B------:R-:W-:Y:S05]  /*02d0*/  BRA `(.L_x_2) ;  /* 0x0000000000107947 */ /* 0x000fea0003800000 */
.L_x_1:
[----:B------:R-:W-:Y:S01]  /*02e0*/  IMAD.MOV.U32 R0, RZ, RZ, -0x1 ;  /* 0xffffffffff007424 */ /* 0x000fe200078e00ff */
[----:B------:R-:W-:-:S04]  /*02f0*/  MOV R2, 0x320 ;  /* 0x0000032000027802 */ /* 0x000fc80000000f00 */
[----:B------:R1:W-:Y:S03]  /*0300*/  STS [UR4], R0 ;  /* 0x00000000ff007988 */ /* 0x0003e60008000804 */
[----:B-1----:R-:W-:Y:S05]  /*0310*/  CALL.REL.NOINC `($__internal_1_$__cuda_sm10x_tcgen05_guardrail_trap_phase_invalid_during_alloc) ;  /* 0x000000f0000c7944 */ /* 0x002fea0003c00000 */
.L_x_2:
[----:B------:R-:W-:Y:S05]  /*0320*/  WARPSYNC.ALL ;  /* 0x0000000000007948 */ /* 0x000fea0003800000 */
[----:B------:R-:W-:Y:S01]  /*0330*/  NOP ;  /* 0x0000000000007918 */ /* 0x000fe20000000000 */
.L_x_0:
[----:B------:R-:W2:Y:S01]  /*0340*/  LDC.64 R42, c[0x0][0x398] ;  /* 0x0000e600ff2a7b82 */ /* 0x000ea20000000a00 */
[----:B------:R-:W3:Y:S01]  /*0350*/  S2R R5, SR_CTAID.X ;  /* 0x0000000000057919 */ /* 0x000ee20000002500 */
[----:B------:R-:W4:Y:S01]  /*0360*/  LDCU UR19, c[0x0][0x3a0] ;  /* 0x00007400ff1377ac */ /* 0x000f220008000800 */
[----:B------:R-:W5:Y:S01]  /*0370*/  S2R R60, SR_TID.X ;  /* 0x00000000003c7919 */ /* 0x000f620000002100 */
[----:B------:R-:W-:Y:S01]  /*0380*/  UMOV UR10, 0x400 ;  /* 0x00000400000a7882 */ /* 0x000fe20000000000 */
[----:B------:R-:W1:Y:S03]  /*0390*/  LDCU.128 UR24, c[0x0][0x380] ;  /* 0x00007000ff1877ac */ /* 0x000e660008000c00 */
[----:B------:R-:W1:Y:S01]  /*03a0*/  S2UR UR5, SR_CgaCtaId ;  /* 0x00000000000579c3 */ /* 0x000e620000008800 */
[----:B------:R-:W1:Y:S01]  /*03b0*/  LDCU UR6, c[0x0][0x3b0] ;  /* 0x00007600ff0677ac */ /* 0x000e620008000800 */
[----:B------:R-:W1:Y:S06]  /*03c0*/  LDCU.64 UR22, c[0x0][0x358] ;  /* 0x00006b00ff1677ac */ /* 0x000e6c0008000a00 */
[----:B------:R-:W5:Y:S01]  /*03d0*/  LDC.64 R120, c[0x0][0x3a8] ;  /* 0x0000ea00ff787b82 */ /* 0x000f620000000a00 */
[----:B------:R-:W-:Y:S01]  /*03e0*/  UMOV UR7, 0x1 ;  /* 0x0000000100077882 */ /* 0x000fe20000000000 */
[----:B----4-:R-:W-:Y:S01]  /*03f0*/  UIADD3 UR13, UPT, UPT, UR19, 0x1f, URZ ;  /* 0x0000001f130d7890 */ /* 0x010fe2000fffe0ff */
[----:B-12---:R-:W-:Y:S01]  /*0400*/  VIADD R0, R43, 0xff ;  /* 0x000000ff2b007836 */ /* 0x006fe20000000000 */
[----:B------:R-:W-:-:S02]  /*0410*/  IABS R11, R42 ;  /* 0x0000002a000b7213 */ /* 0x000fc40000000000 */
[----:B------:R-:W-:Y:S02]  /*0420*/  UISETP.GT.AND UP1, UPT, UR13, 0x1f, UPT ;  /* 0x0000001f0d00788c */ /* 0x000fe4000bf24270 */
[----:B------:R-:W-:Y:S02]  /*0430*/  SHF.R.S32.HI R3, RZ, 0x1f, R0 ;  /* 0x0000001fff037819 */ /* 0x000fe40000011400 */
[----:B------:R-:W-:Y:S02]  /*0440*/  USEL UR4, URZ, 0x4, !UP1 ;  /* 0x00000004ff047887 */ /* 0x000fe4000c800000 */
[----:B------:R-:W-:Y:S01]  /*0450*/  ULEA UR10, UR5, UR10, 0x18 ;  /* 0x0000000a050a7291 */ /* 0x000fe2000f8ec0ff */
[----:B------:R-:W-:Y:S02]  /*0460*/  LEA.HI R3, R3, R0, RZ, 0x8 ;  /* 0x0000000003037211 */ /* 0x000fe400078f40ff */
[----:B---3--:R-:W-:Y:S01]  /*0470*/  IABS R8, R5 ;  /* 0x0000000500087213 */ /* 0x008fe20000000000 */
[----:B------:R-:W-:Y:S01]  /*0480*/  IMAD.U32 R144, RZ, RZ, UR4 ;  /* 0x00000004ff907e24 */ /* 0x000fe2000f8e00ff */
[----:B------:R-:W-:Y:S01]  /*0490*/  SHF.R.S32.HI R3, RZ, 0x8, R3 ;  /* 0x00000008ff037819 */ /* 0x000fe20000011403 */
[C---:B-----5:R-:W-:Y:S01]  /*04a0*/  IMAD.SHL.U32 R12, R60.reuse, 0x10, RZ ;  /* 0x000000103c0c7824 */ /* 0x060fe200078e00ff */
[----:B------:R-:W-:-:S02]  /*04b0*/  LOP3.LUT R177, R60, 0x3f, RZ, 0xc0, !PT ;  /* 0x0000003f3cb17812 */ /* 0x000fc400078ec0ff */
[----:B------:R-:W-:Y:S01]  /*04c0*/  SHF.R.U32.HI R145, RZ, 0x6, R60 ;  /* 0x00000006ff917819 */ /* 0x000fe2000001163c */
[----:B------:R-:W-:Y:S01]  /*04d0*/  IMAD.SHL.U32 R4, R3, 0x8, RZ ;  /* 0x0000000803047824 */ /* 0x000fe200078e00ff */
[----:B------:R-:W1:Y:S01]  /*04e0*/  LDCU UR4, c[0x0][0x3a4] ;  /* 0x00007480ff0477ac */ /* 0x000e620008000800 */
[----:B------:R-:W-:Y:S02]  /*04f0*/  LOP3.LUT R207, R60, 0x40, RZ, 0xc0, !PT ;  /* 0x000000403ccf7812 */ /* 0x000fe400078ec0ff */
[----:B------:R-:W-:Y:S02]  /*0500*/  SGXT.U32 R145, R145, 0x1 ;  /* 0x000000019191781a */ /* 0x000fe40000000000 */
[-C--:B------:R-:W-:Y:S02]  /*0510*/  IABS R7, R4.reuse ;  /* 0x0000000400077213 */ /* 0x080fe40000000000 */
[----:B------:R-:W-:Y:S01]  /*0520*/  IABS R10, R4 ;  /* 0x00000004000a7213 */ /* 0x000fe20000000000 */
[C---:B------:R-:W-:Y:S01]  /*0530*/  IMAD R149, R145.reuse, R120, RZ ;  /* 0x0000007891957224 */ /* 0x040fe200078e02ff */
[----:B------:R-:W2:Y:S01]  /*0540*/  I2F.RP R0, R7 ;  /* 0x0000000700007306 */ /* 0x000ea20000209400 */
[----:B------:R-:W-:-:S02]  /*0550*/  LOP3.LUT R62, R145, 0x2, RZ, 0xfc, !PT ;  /* 0x00000002913e7812 */ /* 0x000fc400078efcff */
[C---:B------:R-:W-:Y:S01]  /*0560*/  IMAD R148, R120.reuse, 0x2, R149 ;  /* 0x0000000278947824 */ /* 0x040fe200078e0295 */
[C---:B------:R-:W-:Y:S02]  /*0570*/  LOP3.LUT R249, R145.reuse, 0x8, RZ, 0xfc, !PT ;  /* 0x0000000891f97812 */ /* 0x040fe400078efcff */
[----:B------:R-:W-:Y:S01]  /*0580*/  LOP3.LUT R250, R145, 0xa, RZ, 0xfc, !PT ;  /* 0x0000000a91fa7812 */ /* 0x000fe200078efcff */
[----:B------:R-:W-:-:S04]  /*0590*/  IMAD R147, R120, 0x2, R148 ;  /* 0x0000000278937824 */ /* 0x000fc800078e0294 */
[C---:B------:R-:W-:Y:S01]  /*05a0*/  IMAD R146, R120.reuse, 0x2, R147 ;  /* 0x0000000278927824 */ /* 0x040fe200078e0293 */
[----:B--2---:R-:W2:Y:S03]  /*05b0*/  MUFU.RCP R0, R0 ;  /* 0x0000000000007308 */ /* 0x004ea60000001000 */
[----:B------:R-:W-:-:S04]  /*05c0*/  IMAD R150, R120, 0x2, R146 ;  /* 0x0000000278967824 */ /* 0x000fc800078e0292 */
[----:B------:R-:W-:-:S04]  /*05d0*/  IMAD R248, R120, 0x2, R150 ;  /* 0x0000000278f87824 */ /* 0x000fc800078e0296 */
[----:B------:R-:W-:Y:S02]  /*05e0*/  IMAD R247, R120, 0x2, R248 ;  /* 0x0000000278f77824 */ /* 0x000fe400078e02f8 */
[----:B------:R-:W-:Y:S02]  /*05f0*/  IMAD.SHL.U32 R158, R248, 0x4, RZ ;  /* 0x00000004f89e7824 */ /* 0x000fe400078e00ff */
[----:B------:R-:W-:Y:S02]  /*0600*/  IMAD R246, R120, 0x2, R247 ;  /* 0x0000000278f67824 */ /* 0x000fe400078e02f7 */
[----:B------:R-:W-:Y:S02]  /*0610*/  IMAD.SHL.U32 R157, R247, 0x4, RZ ;  /* 0x00000004f79d7824 */ /* 0x000fe400078e00ff */
[----:B--2---:R-:W-:Y:S02]  /*0620*/  VIADD R2, R0, 0xffffffe ;  /* 0x0ffffffe00027836 */ /* 0x004fe40000000000 */
[----:B------:R-:W-:-:S02]  /*0630*/  IMAD.MOV R0, RZ, RZ, -R10 ;  /* 0x000000ffff007224 */ /* 0x000fc400078e0a0a */
[----:B------:R2:W3:Y:S01]  /*0640*/  F2I.FTZ.U32.TRUNC.NTZ R3, R2 ;  /* 0x0000000200037305 */ /* 0x0004e2000021f000 */
[----:B------:R-:W-:Y:S02]  /*0650*/  IMAD R245, R120, 0x2, R246 ;  /* 0x0000000278f57824 */ /* 0x000fe400078e02f6 */
[----:B------:R-:W-:Y:S02]  /*0660*/  IMAD.SHL.U32 R156, R246, 0x4, RZ ;  /* 0x00000004f69c7824 */ /* 0x000fe400078e00ff */
[C---:B------:R-:W-:Y:S02]  /*0670*/  IMAD R244, R120.reuse, 0x2, R245 ;  /* 0x0000000278f47824 */ /* 0x040fe400078e02f5 */
[----:B------:R-:W-:Y:S02]  /*0680*/  IMAD.SHL.U32 R155, R245, 0x4, RZ ;  /* 0x00000004f59b7824 */ /* 0x000fe400078e00ff */
[----:B--2---:R-:W-:Y:S02]  /*0690*/  IMAD.MOV.U32 R2, RZ, RZ, RZ ;  /* 0x000000ffff027224 */ /* 0x004fe400078e00ff */
[----:B------:R-:W-:-:S02]  /*06a0*/  IMAD R243, R120, 0x2, R244 ;  /* 0x0000000278f37824 */ /* 0x000fc400078e02f4 */
[----:B------:R-:W-:Y:S02]  /*06b0*/  IMAD.SHL.U32 R154, R244, 0x4, RZ ;  /* 0x00000004f49a7824 */ /* 0x000fe400078e00ff */
[--C-:B---3--:R-:W-:Y:S02]  /*06c0*/  IMAD.MOV R6, RZ, RZ, -R3.reuse ;  /* 0x000000ffff067224 */ /* 0x108fe400078e0a03 */
[----:B------:R-:W-:Y:S02]  /*06d0*/  IMAD.SHL.U32 R153, R243, 0x4, RZ ;  /* 0x00000004f3997824 */ /* 0x000fe400078e00ff */
[----:B------:R-:W-:Y:S02]  /*06e0*/  IMAD R9, R6, R7, RZ ;  /* 0x0000000706097224 */ /* 0x000fe400078e02ff */
[----:B------:R-:W-:Y:S02]  /*06f0*/  IMAD.MOV.U32 R6, RZ, RZ, R8 ;  /* 0x000000ffff067224 */ /* 0x000fe400078e0008 */
[----:B------:R-:W-:-:S06]  /*0700*/  IMAD.HI.U32 R3, R3, R9, R2 ;  /* 0x0000000903037227 */ /* 0x000fcc00078e0002 */
[----:B------:R-:W-:-:S04]  /*0710*/  IMAD.HI.U32 R3, R3, R6, RZ ;  /* 0x0000000603037227 */ /* 0x000fc800078e00ff */
[----:B------:R-:W-:Y:S01]  /*0720*/  IMAD R0, R3, R0, R6 ;  /* 0x0000000003007224 */ /* 0x000fe200078e0206 */
[----:B------:R-:W-:Y:S04]  /*0730*/  BAR.SYNC.DEFER_BLOCKING 0x0 ;  /* 0x0000000000007b1d */ /* 0x000fe80000010000 */
[----:B------:R-:W-:-:S13]  /*0740*/  ISETP.GT.U32.AND P1, PT, R7, R0, PT ;  /* 0x000000000700720c */ /* 0x000fda0003f24070 */
[----:B------:R-:W-:Y:S02]  /*0750*/  @!P1 IMAD.IADD R0, R0, 0x1, -R7 ;  /* 0x0000000100009824 */ /* 0x000fe400078e0a07 */
[----:B------:R-:W-:Y:S01]  /*0760*/  @!P1 VIADD R3, R3, 0x1 ;  /* 0x0000000103039836 */ /* 0x000fe20000000000 */
[----:B------:R-:W-:Y:S02]  /*0770*/  ISETP.NE.AND P1, PT, R4, RZ, PT ;  /* 0x000000ff0400720c */ /* 0x000fe40003f25270 */
[----:B------:R-:W-:Y:S02]  /*0780*/  ISETP.GE.U32.AND P0, PT, R0, R7, PT ;  /* 0x000000070000720c */ /* 0x000fe40003f06070 */
[----:B------:R-:W-:-:S04]  /*0790*/  LOP3.LUT R0, R5, R4, RZ, 0x3c, !PT ;  /* 0x0000000405007212 */ /* 0x000fc800078e3cff */
[----:B------:R-:W-:Y:S01]  /*07a0*/  ISETP.GE.AND P2, PT, R0, RZ, PT ;  /* 0x000000ff0000720c */ /* 0x000fe20003f46270 */
[----:B------:R-:W-:-:S06]  /*07b0*/  VIADD R0, R42, 0x3f ;  /* 0x0000003f2a007836 */ /* 0x000fcc0000000000 */
[----:B------:R-:W-:-:S04]  /*07c0*/  @P0 VIADD R3, R3, 0x1 ;  /* 0x0000000103030836 */ /* 0x000fc80000000000 */
[----:B------:R-:W-:Y:S01]  /*07d0*/  IMAD.MOV.U32 R2, RZ, RZ, R3 ;  /* 0x000000ffff027224 */ /* 0x000fe200078e0003 */
[----:B------:R-:W-:-:S03]  /*07e0*/  SHF.R.S32.HI R3, RZ, 0x1f, R0 ;  /* 0x0000001fff037819 */ /* 0x000fc60000011400 */
[----:B------:R-:W-:Y:S01]  /*07f0*/  @!P2 IMAD.MOV R2, RZ, RZ, -R2 ;  /* 0x000000ffff02a224 */ /* 0x000fe200078e0a02 */
[----:B------:R-:W-:Y:S02]  /*0800*/  @!P1 LOP3.LUT R2, RZ, R4, RZ, 0x33, !PT ;  /* 0x00000004ff029212 */ /* 0x000fe400078e33ff */
[----:B------:R-:W-:-:S03]  /*0810*/  LEA.HI R3, R3, R0, RZ, 0x6 ;  /* 0x0000000003037211 */ /* 0x000fc600078f30ff */
[----:B------:R-:W-:Y:S02]  /*0820*/  IMAD.SHL.U32 R6, R2, 0x8, RZ ;  /* 0x0000000802067824 */ /* 0x000fe400078e00ff */
[----:B------:R-:W-:-:S03]  /*0830*/  IMAD.MOV R2, RZ, RZ, -R2 ;  /* 0x000000ffff027224 */ /* 0x000fc600078e0a02 */
[----:B------:R-:W-:Y:S01]  /*0840*/  LEA.HI.SX32 R3, R3, -R6, 0x1a ;  /* 0x8000000603037211 */ /* 0x000fe200078fd2ff */
[----:B------:R-:W-:-:S03]  /*0850*/  IMAD R8, R4, R2, R5 ;  /* 0x0000000204087224 */ /* 0x000fc600078e0205 */
[----:B------:R-:W-:-:S04]  /*0860*/  VIMNMX R13, PT, PT, R3, 0x8, PT ;  /* 0x00000008030d7848 */ /* 0x000fc80003fe0100 */
[-C--:B------:R-:W-:Y:S02]  /*0870*/  IABS R7, R13.reuse ;  /* 0x0000000d00077213 */ /* 0x080fe40000000000 */
[----:B------:R-:W-:Y:S02]  /*0880*/  IABS R4, R13 ;  /* 0x0000000d00047213 */ /* 0x000fe40000000000 */
[----:B------:R-:W2:Y:S08]  /*0890*/  I2F.RP R0, R7 ;  /* 0x0000000700007306 */ /* 0x000eb00000209400 */
[----:B--2---:R-:W2:Y:S02]  /*08a0*/  MUFU.RCP R0, R0 ;  /* 0x0000000000007308 */ /* 0x004ea40000001000 */
[----:B--2---:R-:W-:-:S02]  /*08b0*/  VIADD R3, R0, 0xffffffe ;  /* 0x0ffffffe00037836 */ /* 0x004fc40000000000 */
[----:B------:R-:W-:-:S04]  /*08c0*/  IMAD.MOV R0, RZ, RZ, -R4 ;  /* 0x000000ffff007224 */ /* 0x000fc800078e0a04 */
[----:B------:R-:W2:Y:S08]  /*08d0*/  I2F.RP R4, R11 ;  /* 0x0000000b00047306 */ /* 0x000eb00000209400 */
[----:B------:R-:W3:Y:S08]  /*08e0*/  F2I.FTZ.U32.TRUNC.NTZ R3, R3 ;  /* 0x0000000300037305 */ /* 0x000ef0000021f000 */
[----:B--2---:R-:W2:Y:S01]  /*08f0*/  MUFU.RCP R4, R4 ;  /* 0x0000000400047308 */ /* 0x004ea20000001000 */
[----:B---3--:R-:W-:-:S04]  /*0900*/  IMAD.MOV R9, RZ, RZ, -R3 ;  /* 0x000000ffff097224 */ /* 0x008fc800078e0a03 */
[----:B------:R-:W-:Y:S01]  /*0910*/  IMAD.MOV.U32 R2, RZ, RZ, R9 ;  /* 0x000000ffff027224 */ /* 0x000fe200078e0009 */
[----:B------:R-:W-:-:S03]  /*0920*/  IABS R9, R8 ;  /* 0x0000000800097213 */ /* 0x000fc60000000000 */
[----:B------:R-:W-:Y:S02]  /*0930*/  IMAD R5, R2, R7, RZ ;  /* 0x0000000702057224 */ /* 0x000fe400078e02ff */
[----:B------:R-:W-:-:S04]  /*0940*/  IMAD.MOV.U32 R2, RZ, RZ, RZ ;  /* 0x000000ffff027224 */ /* 0x000fc800078e00ff */
[----:B------:R-:W-:Y:S01]  /*0950*/  IMAD.HI.U32 R2, R3, R5, R2 ;  /* 0x0000000503027227 */ /* 0x000fe200078e0002 */
[----:B------:R-:W-:Y:S02]  /*0960*/  LOP3.LUT R3, R8, R13, RZ, 0x3c, !PT ;  /* 0x0000000d08037212 */ /* 0x000fe400078e3cff */
[----:B------:R-:W-:Y:S02]  /*0970*/  IABS R5, R43 ;  /* 0x0000002b00057213 */ /* 0x000fe40000000000 */
[----:B------:R-:W-:Y:S01]  /*0980*/  ISETP.GE.AND P2, PT, R3, RZ, PT ;  /* 0x000000ff0300720c */ /* 0x000fe20003f46270 */
[----:B------:R-:W-:-:S04]  /*0990*/  IMAD.HI.U32 R2, R2, R9, RZ ;  /* 0x0000000902027227 */ /* 0x000fc800078e00ff */
[----:B------:R-:W-:Y:S02]  /*09a0*/  IMAD R0, R2, R0, R9 ;  /* 0x0000000002007224 */ /* 0x000fe400078e0209 */
[----:B--2---:R-:W-:-:S03]  /*09b0*/  VIADD R3, R4, 0xffffffe ;  /* 0x0ffffffe04037836 */ /* 0x004fc60000000000 */
[----:B------:R-:W-:-:S03]  /*09c0*/  ISETP.GT.U32.AND P1, PT, R7, R0, PT ;  /* 0x000000000700720c */ /* 0x000fc60003f24070 */
[----:B------:R-:W2:Y:S10]  /*09d0*/  F2I.FTZ.U32.TRUNC.NTZ R3, R3 ;  /* 0x0000000300037305 */ /* 0x000eb4000021f000 */
[----:B------:R-:W-:-:S02]  /*09e0*/  @!P1 IMAD.IADD R0, R0, 0x1, -R7 ;  /* 0x0000000100009824 */ /* 0x000fc400078e0a07 */
[----:B------:R-:W-:Y:S01]  /*09f0*/  @!P1 VIADD R2, R2, 0x1 ;  /* 0x0000000102029836 */ /* 0x000fe20000000000 */
[----:B------:R-:W-:Y:S02]  /*0a00*/  ISETP.NE.AND P1, PT, R13, RZ, PT ;  /* 0x000000ff0d00720c */ /* 0x000fe40003f25270 */
[----:B------:R-:W-:Y:S01]  /*0a10*/  ISETP.GE.U32.AND P0, PT, R0, R7, PT ;  /* 0x000000070000720c */ /* 0x000fe20003f06070 */
[----:B------:R-:W-:Y:S01]  /*0a20*/  IMAD.MOV.U32 R0, RZ, RZ, R5 ;  /* 0x000000ffff007224 */ /* 0x000fe200078e0005 */
[----:B------:R-:W-:Y:S01]  /*0a30*/  LOP3.LUT R7, R60, 0x60, RZ, 0xc0, !PT ;  /* 0x000000603c077812 */ /* 0x000fe200078ec0ff */
[----:B--2---:R-:W-:Y:S02]  /*0a40*/  IMAD.MOV R4, RZ, RZ, -R3 ;  /* 0x000000ffff047224 */ /* 0x004fe400078e0a03 */
[----:B------:R-:W2:Y:S01]  /*0a50*/  I2F.RP R5, R0 ;  /* 0x0000000000057306 */ /* 0x000ea20000209400 */
[----:B------:R-:W-:-:S07]  /*0a60*/  R2UR UR29, R7 ;  /* 0x00000000071d72ca */ /* 0x000fce00000e0000 */
[----:B------:R-:W-:Y:S01]  /*0a70*/  @P0 VIADD R2, R2, 0x1 ;  /* 0x0000000102020836 */ /* 0x000fe20000000000 */
[----:B------:R-:W-:-:S03]  /*0a80*/  ISETP.GE.AND P0, PT, R145, UR19, PT ;  /* 0x0000001391007c0c */ /* 0x000fc6000bf06270 */
[----:B------:R-:W-:Y:S01]  /*0a90*/  IMAD.MOV.U32 R151, RZ, RZ, R2 ;  /* 0x000000ffff977224 */ /* 0x000fe200078e0002 */
[----:B--2---:R-:W2:Y:S03]  /*0aa0*/  MUFU.RCP R5, R5 ;  /* 0x0000000500057308 */ /* 0x004ea60000001000 */
[----:B------:R-:W-:Y:S01]  /*0ab0*/  @!P2 IMAD.MOV R151, RZ, RZ, -R151 ;  /* 0x000000ffff97a224 */ /* 0x000fe200078e0a97 */
[----:B------:R-:W-:Y:S02]  /*0ac0*/  @!P1 LOP3.LUT R151, RZ, R13, RZ, 0x33, !PT ;  /* 0x0000000dff979212 */ /* 0x000fe400078e33ff */
[----:B------:R-:W-:-:S03]  /*0ad0*/  ISETP.NE.AND P1, PT, R42, RZ, PT ;  /* 0x000000ff2a00720c */ /* 0x000fc60003f25270 */
[----:B------:R-:W-:Y:S02]  /*0ae0*/  IMAD.MOV R2, RZ, RZ, -R151 ;  /* 0x000000ffff027224 */ /* 0x000fe400078e0a97 */
[----:B------:R-:W-:Y:S02]  /*0af0*/  IMAD.SHL.U32 R151, R151, 0x100, RZ ;  /* 0x0000010097977824 */ /* 0x000fe400078e00ff */
[----:B------:R-:W-:Y:S02]  /*0b00*/  IMAD R2, R13, R2, R8 ;  /* 0x000000020d027224 */ /* 0x000fe400078e0208 */
[----:B------:R-:W-:Y:S02]  /*0b10*/  IMAD.MOV.U32 R8, RZ, RZ, R4 ;  /* 0x000000ffff087224 */ /* 0x000fe400078e0004 */
[----:B------:R-:W-:Y:S02]  /*0b20*/  IMAD.IADD R4, R6, 0x1, R2 ;  /* 0x0000000106047824 */ /* 0x000fe400078e0202 */
[----:B------:R-:W-:-:S02]  /*0b30*/  IMAD R7, R8, R11, RZ ;  /* 0x0000000b08077224 */ /* 0x000fc400078e02ff */
[----:B------:R-:W-:Y:S02]  /*0b40*/  IMAD.MOV.U32 R2, RZ, RZ, RZ ;  /* 0x000000ffff027224 */ /* 0x000fe400078e00ff */
[----:B------:R-:W-:Y:S01]  /*0b50*/  IMAD R18, R4, 0x40, R177 ;  /* 0x0000004004127824 */ /* 0x000fe200078e02b1 */
[----:B------:R-:W-:Y:S01]  /*0b60*/  LOP3.LUT R4, R12, 0x70, RZ, 0xc0, !PT ;  /* 0x000000700c047812 */ /* 0x000fe200078ec0ff */
[----:B------:R-:W-:Y:S01]  /*0b70*/  IMAD.HI.U32 R2, R3, R7, R2 ;  /* 0x0000000703027227 */ /* 0x000fe200078e0002 */
[----:B------:R-:W-:Y:S02]  /*0b80*/  SHF.R.U32.HI R3, RZ, 0x5, R60 ;  /* 0x00000005ff037819 */ /* 0x000fe4000001163c */
[----:B------:R-:W-:Y:S01]  /*0b90*/  IABS R252, R18 ;  /* 0x0000001200fc7213 */ /* 0x000fe20000000000 */
[----:B--2---:R-:W-:Y:S01]  /*0ba0*/  VIADD R5, R5, 0xffffffe ;  /* 0x0ffffffe05057836 */ /* 0x004fe20000000000 */
[----:B------:R-:W-:Y:S01]  /*0bb0*/  R2UR UR8, R3 ;  /* 0x00000000030872ca */ /* 0x000fe200000e0000 */
[----:B------:R-:W-:Y:S01]  /*0bc0*/  IMAD R177, R177, 0x80, R4 ;  /* 0x00000080b1b17824 */ /* 0x000fe200078e0204 */
[----:B------:R-:W-:Y:S01]  /*0bd0*/  SHF.R.U32.HI R4, RZ, 0x5, R60 ;  /* 0x00000005ff047819 */ /* 0x000fe2000001163c */
[----:B------:R-:W-:Y:S01]  /*0be0*/  IMAD.HI.U32 R2, R2, R252, RZ ;  /* 0x000000fc02027227 */ /* 0x000fe200078e00ff */
[----:B------:R2:W-:Y:S01]  /*0bf0*/  STL [R1+0x14], R18 ;  /* 0x0000141201007387 */ /* 0x0005e20000100800 */
[----:B------:R-:W3:Y:S02]  /*0c00*/  F2I.FTZ.U32.TRUNC.NTZ R5, R5 ;  /* 0x0000000500057305 */ /* 0x000ee4000021f000 */
[----:B------:R-:W-:Y:S01]  /*0c10*/  IMAD.MOV R3, RZ, RZ, -R2 ;  /* 0x000000ffff037224 */ /* 0x000fe200078e0a02 */
[----:B------:R-:W-:-:S02]  /*0c20*/  SGXT.U32 R2, R4, 0x2 ;  /* 0x000000020402781a */ /* 0x000fc40000000000 */
[----:B------:R-:W-:Y:S01]  /*0c30*/  SEL R4, R144, RZ, !P0 ;  /* 0x000000ff90047207 */ /* 0x000fe20004000000 */
[----:B------:R-:W-:Y:S01]  /*0c40*/  IMAD R252, R11, R3, R252 ;  /* 0x000000030bfc7224 */ /* 0x000fe200078e02fc */
[----:B------:R-:W-:Y:S02]  /*0c50*/  LOP3.LUT R3, R151, R2, RZ, 0xfc, !PT ;  /* 0x0000000297037212 */ /* 0x000fe400078efcff */
[----:B------:R-:W-:Y:S01]  /*0c60*/  ISETP.NE.U32.AND P3, PT, R4, RZ, PT ;  /* 0x000000ff0400720c */ /* 0x000fe20003f65070 */
[----:B------:R-:W-:Y:S01]  /*0c70*/  IMAD.MOV.U32 R4, RZ, RZ, RZ ;  /* 0x000000ffff047224 */ /* 0x000fe200078e00ff */
[----:B------:R-:W-:Y:S02]  /*0c80*/  ISETP.GT.U32.AND P0, PT, R11, R252, PT ;  /* 0x000000fc0b00720c */ /* 0x000fe40003f04070 */
[----:B------:R-:W-:Y:S01]  /*0c90*/  IABS R9, R3 ;  /* 0x0000000300097213 */ /* 0x000fe20000000000 */
[----:B---3--:R-:W-:Y:S01]  /*0ca0*/  IMAD.MOV R7, RZ, RZ, -R5 ;  /* 0x000000ffff077224 */ /* 0x008fe200078e0a05 */
[----:B------:R-:W-:-:S02]  /*0cb0*/  LOP3.LUT R21, R3, 0xfc, RZ, 0xfc, !PT ;  /* 0x000000fc03157812 */ /* 0x000fc400078efcff */
[----:B------:R-:W-:Y:S01]  /*0cc0*/  LOP3.LUT R12, R3, 0x8, RZ, 0xfc, !PT ;  /* 0x00000008030c7812 */ /* 0x000fe200078efcff */
[----:B------:R-:W-:Y:S01]  /*0cd0*/  IMAD R7, R7, R0, RZ ;  /* 0x0000000007077224 */ /* 0x000fe200078e02ff */
[----:B------:R-:W-:Y:S02]  /*0ce0*/  LOP3.LUT R14, R3, 0xc, RZ, 0xfc, !PT ;  /* 0x0000000c030e7812 */ /* 0x000fe400078efcff */
[----:B------:R-:W-:Y:S01]  /*0cf0*/  IABS R15, R12 ;  /* 0x0000000c000f7213 */ /* 0x000fe20000000000 */
[----:B------:R-:W-:Y:S01]  /*0d00*/  IMAD.HI.U32 R2, R5, R7, R4 ;  /* 0x0000000705027227 */ /* 0x000fe200078e0004 */
[----:B------:R-:W-:Y:S02]  /*0d10*/  LOP3.LUT R4, R3, 0x4, RZ, 0xfc, !PT ;  /* 0x0000000403047812 */ /* 0x000fe400078efcff */
[----:B------:R-:W-:Y:S01]  /*0d20*/  IABS R17, R14 ;  /* 0x0000000e00117213 */ /* 0x000fe20000000000 */
[----:B------:R-:W-:Y:S01]  /*0d30*/  @!P0 IMAD.IADD R252, R252, 0x1, -R11 ;  /* 0x00000001fcfc8824 */ /* 0x000fe200078e0a0b */
[----:B------:R-:W-:Y:S01]  /*0d40*/  ISETP.GE.AND P2, PT, R4, RZ, PT ;  /* 0x000000ff0400720c */ /* 0x000fe20003f46270 */
[----:B------:R-:W-:Y:S01]  /*0d50*/  IMAD.HI.U32 R6, R2, R15, RZ ;  /* 0x0000000f02067227 */ /* 0x000fe200078e00ff */
[----:B------:R-:W-:-:S02]  /*0d60*/  IABS R13, R4 ;  /* 0x00000004000d7213 */ /* 0x000fc40000000000 */
[----:B------:R-:W-:Y:S01]  /*0d70*/  ISETP.GT.U32.AND P0, PT, R11, R252, PT ;  /* 0x000000fc0b00720c */ /* 0x000fe20003f04070 */
[C---:B------:R-:W-:Y:S01]  /*0d80*/  IMAD.HI.U32 R4, R2.reuse, R9, RZ ;  /* 0x0000000902047227 */ /* 0x040fe200078e00ff */
[C---:B------:R-:W-:Y:S02]  /*0d90*/  LOP3.LUT R16, R3.reuse, 0x10, RZ, 0xfc, !PT ;  /* 0x0000001003107812 */ /* 0x040fe400078efcff */
[C---:B------:R-:W-:Y:S01]  /*0da0*/  LOP3.LUT R19, R3.reuse, 0x1c, RZ, 0xfc, !PT ;  /* 0x0000001c03137812 */ /* 0x040fe200078efcff */
[----:B------:R-:W-:Y:S01]  /*0db0*/  IMAD.MOV R4, RZ, RZ, -R4 ;  /* 0x000000ffff047224 */ /* 0x000fe200078e0a04 */
[C---:B------:R-:W-:Y:S01]  /*0dc0*/  LOP3.LUT R20, R3.reuse, 0x20, RZ, 0xfc, !PT ;  /* 0x0000002003147812 */ /* 0x040fe200078efcff */
[----:B------:R-:W-:Y:S01]  /*0dd0*/  IMAD.HI.U32 R5, R2, R13, RZ ;  /* 0x0000000d02057227 */ /* 0x000fe200078e00ff */
[C---:B------:R-:W-:Y:S02]  /*0de0*/  LOP3.LUT R22, R3.reuse, 0x38, RZ, 0xfc, !PT ;  /* 0x0000003803167812 */ /* 0x040fe400078efcff */
[----:B------:R-:W-:Y:S01]  /*0df0*/  LOP3.LUT R26, R3, 0x40, RZ, 0xfc, !PT ;  /* 0x00000040031a7812 */ /* 0x000fe200078efcff */
[----:B------:R-:W-:Y:S01]  /*0e00*/  IMAD R4, R0, R4, R9 ;  /* 0x0000000400047224 */ /* 0x000fe200078e0209 */
[----:B------:R-:W-:Y:S01]  /*0e10*/  IABS R9, R21 ;  /* 0x0000001500097213 */ /* 0x000fe20000000000 */
[----:B------:R-:W-:Y:S01]  /*0e20*/  @!P0 IMAD.IADD R252, R252, 0x1, -R11 ;  /* 0x00000001fcfc8824 */ /* 0x000fe200078e0a0b */
[----:B------:R-:W-:Y:S01]  /*0e30*/  ISETP.GE.AND P0, PT, R18, RZ, PT ;  /* 0x000000ff1200720c */ /* 0x000fe20003f06270 */
[----:B------:R-:W-:Y:S01]  /*0e40*/  IMAD.MOV R5, RZ, RZ, -R5 ;  /* 0x000000ffff057224 */ /* 0x000fe200078e0a05 */
[----:B------:R-:W-:Y:S01]  /*0e50*/  ISETP.GT.U32.AND P4, PT, R0, R4, PT ;  /* 0x000000040000720c */ /* 0x000fe20003f84070 */
[----:B------:R-:W-:Y:S01]  /*0e60*/  IMAD.HI.U32 R8, R2, R9, RZ ;  /* 0x0000000902087227 */ /* 0x000fe200078e00ff */
[----:B------:R-:W-:-:S02]  /*0e70*/  IABS R11, R16 ;  /* 0x00000010000b7213 */ /* 0x000fc40000000000 */
[C---:B--2---:R-:W-:Y:S01]  /*0e80*/  LOP3.LUT R18, R3.reuse, 0x18, RZ, 0xfc, !PT ;  /* 0x0000001803127812 */ /* 0x044fe200078efcff */
[----:B------:R-:W-:Y:S01]  /*0e90*/  IMAD.MOV R8, RZ, RZ, -R8 ;  /* 0x000000ffff087224 */ /* 0x000fe200078e0a08 */
[----:B------:R-:W-:Y:S01]  /*0ea0*/  LOP3.LUT R28, R3, 0x44, RZ, 0xfc, !PT ;  /* 0x00000044031c7812 */ /* 0x000fe200078efcff */
[C---:B------:R-:W-:Y:S01]  /*0eb0*/  IMAD R5, R0.reuse, R5, R13 ;  /* 0x0000000500057224 */ /* 0x040fe200078e020d */
[----:B------:R-:W-:Y:S01]  /*0ec0*/  IABS R25, R26 ;  /* 0x0000001a00197213 */ /* 0x000fe20000000000 */
[C---:B------:R-:W-:Y:S01]  /*0ed0*/  IMAD R242, R0.reuse, R8, R9 ;  /* 0x0000000800f27224 */ /* 0x040fe200078e0209 */
[----:B------:R-:W-:Y:S01]  /*0ee0*/  IABS R27, R28 ;  /* 0x0000001c001b7213 */ /* 0x000fe20000000000 */
[----:B------:R-:W-:Y:S01]  /*0ef0*/  @!P0 IMAD.MOV R252, RZ, RZ, -R252 ;  /* 0x000000fffffc8224 */ /* 0x000fe200078e0afc */
[C---:B------:R-:W-:Y:S01]  /*0f00*/  ISETP.GT.U32.AND P5, PT, R0.reuse, R5, PT ;  /* 0x000000050000720c */ /* 0x040fe20003fa4070 */
[----:B------:R-:W-:Y:S01]  /*0f10*/  IMAD.MOV R6, RZ, RZ, -R6 ;  /* 0x000000ffff067224 */ /* 0x000fe200078e0a06 */
[----:B------:R-:W-:Y:S01]  /*0f20*/  ISETP.GT.U32.AND P0, PT, R0, R242, PT ;  /* 0x000000f20000720c */ /* 0x000fe20003f04070 */
[----:B------:R-:W-:Y:S01]  /*0f30*/  IMAD.HI.U32 R7, R2, R17, RZ ;  /* 0x0000001102077227 */ /* 0x000fe200078e00ff */
[----:B------:R-:W-:-:S02]  /*0f40*/  @!P1 LOP3.LUT R252, RZ, R42, RZ, 0x33, !PT ;  /* 0x0000002afffc9212 */ /* 0x000fc400078e33ff */
[C---:B------:R-:W-:Y:S01]  /*0f50*/  LOP3.LUT R24, R3.reuse, 0x3c, RZ, 0xfc, !PT ;  /* 0x0000003c03187812 */ /* 0x040fe200078efcff */
[----:B------:R-:W-:Y:S01]  /*0f60*/  IMAD R6, R0, R6, R15 ;  /* 0x0000000600067224 */ /* 0x000fe200078e020f */
[----:B------:R-:W-:Y:S01]  /*0f70*/  IABS R15, R18 ;  /* 0x00000012000f7213 */ /* 0x000fe20000000000 */
[----:B------:R-:W-:Y:S01]  /*0f80*/  IMAD.MOV R7, RZ, RZ, -R7 ;  /* 0x000000ffff077224 */ /* 0x000fe200078e0a07 */
[----:B------:R-:W-:Y:S01]  /*0f90*/  LOP3.LUT R30, R3, 0x48, RZ, 0xfc, !PT ;  /* 0x00000048031e7812 */ /* 0x000fe200078efcff */
[--C-:B------:R-:W-:Y:S01]  /*0fa0*/  @!P4 IMAD.IADD R4, R4, 0x1, -R0.reuse ;  /* 0x000000010404c824 */ /* 0x100fe200078e0a00 */
[----:B------:R-:W-:Y:S01]  /*0fb0*/  ISETP.GT.U32.AND P4, PT, R0, R6, PT ;  /* 0x000000060000720c */ /* 0x000fe20003f84070 */
[--C-:B------:R-:W-:Y:S01]  /*0fc0*/  @!P5 IMAD.IADD R5, R5, 0x1, -R0.reuse ;  /* 0x000000010505d824 */ /* 0x100fe200078e0a00 */
[C---:B------:R-:W-:Y:S01]  /*0fd0*/  LOP3.LUT R32, R3.reuse, 0x4c, RZ, 0xfc, !PT ;  /* 0x0000004c03207812 */ /* 0x040fe200078efcff */
[----:B------:R-:W-:Y:S01]  /*0fe0*/  @!P0 IMAD.IADD R242, R242, 0x1, -R0 ;  /* 0x00000001f2f28824 */ /* 0x000fe200078e0a00 */
[C---:B------:R-:W-:Y:S01]  /*0ff0*/  ISETP.GT.U32.AND P6, PT, R0.reuse, R4, PT ;  /* 0x000000040000720c */ /* 0x040fe20003fc4070 */
[----:B------:R-:W-:Y:S01]  /*1000*/  IMAD R7, R0, R7, R17 ;  /* 0x0000000700077224 */ /* 0x000fe200078e0211 */
[----:B------:R-:W-:Y:S01]  /*1010*/  LOP3.LUT R17, R3, 0x14, RZ, 0xfc, !PT ;  /* 0x0000001403117812 */ /* 0x000fe200078efcff */
[----:B------:R-:W-:Y:S01]  /*1020*/  IMAD.HI.U32 R8, R2, R11, RZ ;  /* 0x0000000b02087227 */ /* 0x000fe200078e00ff */
[----:B------:R-:W-:-:S02]  /*1030*/  ISETP.GT.U32.AND P5, PT, R0, R242, PT ;  /* 0x000000f20000720c */ /* 0x000fc40003fa4070 */
[----:B------:R-:W-:Y:S01]  /*1040*/  IABS R13, R17 ;  /* 0x00000011000d7213 */ /* 0x000fe20000000000 */
[----:B------:R-:W-:Y:S01]  /*1050*/  IMAD.MOV R8, RZ, RZ, -R8 ;  /* 0x000000ffff087224 */ /* 0x000fe200078e0a08 */
[----:B------:R-:W-:Y:S01]  /*1060*/  ISETP.GT.U32.AND P1, PT, R0, R7, PT ;  /* 0x000000070000720c */ /* 0x000fe20003f24070 */
[--C-:B------:R-:W-:Y:S01]  /*1070*/  @!P4 IMAD.IADD R6, R6, 0x1, -R0.reuse ;  /* 0x000000010606c824 */ /* 0x100fe200078e0a00 */
[C---:B------:R-:W-:Y:S01]  /*1080*/  ISETP.GE.AND P0, PT, R3.reuse, RZ, PT ;  /* 0x000000ff0300720c */ /* 0x040fe20003f06270 */
[C---:B------:R-:W-:Y:S01]  /*1090*/  IMAD R8, R0.reuse, R8, R11 ;  /* 0x0000000800087224 */ /* 0x040fe200078e020b */
[----:B------:R-:W-:Y:S01]  /*10a0*/  ISETP.GT.U32.AND P4, PT, R0, R5, PT ;  /* 0x000000050000720c */ /* 0x000fe20003f84070 */
[----:B------:R-:W-:Y:S01]  /*10b0*/  IMAD.HI.U32 R9, R2, R13, RZ ;  /* 0x0000000d02097227 */ /* 0x000fe200078e00ff */
[C---:B------:R-:W-:Y:S02]  /*10c0*/  LOP3.LUT R33, R3.reuse, 0x54, RZ, 0xfc, !PT ;  /* 0x0000005403217812 */ /* 0x040fe400078efcff */
[----:B------:R-:W-:Y:S01]  /*10d0*/  LOP3.LUT R34, R3, 0x58, RZ, 0xfc, !PT ;  /* 0x0000005803227812 */ /* 0x000fe200078efcff */
[--C-:B------:R-:W-:Y:S01]  /*10e0*/  @!P5 IMAD.IADD R242, R242, 0x1, -R0.reuse ;  /* 0x00000001f2f2d824 */ /* 0x100fe200078e0a00 */
[----:B------:R-:W-:Y:S01]  /*10f0*/  ISETP.GT.U32.AND P5, PT, R0, R8, PT ;  /* 0x000000080000720c */ /* 0x000fe20003fa4070 */
[----:B------:R-:W-:Y:S01]  /*1100*/  IMAD.MOV R9, RZ, RZ, -R9 ;  /* 0x000000ffff097224 */ /* 0x000fe200078e0a09 */
[----:B------:R-:W-:Y:S01]  /*1110*/  IABS R29, R33 ;  /* 0x00000021001d7213 */ /* 0x000fe20000000000 */
[--C-:B------:R-:W-:Y:S01]  /*1120*/  @!P6 IMAD.IADD R4, R4, 0x1, -R0.reuse ;  /* 0x000000010404e824 */ /* 0x100fe200078e0a00 */
[C---:B------:R-:W-:Y:S01]  /*1130*/  ISETP.GT.U32.AND P6, PT, R0.reuse, R6, PT ;  /* 0x000000060000720c */ /* 0x040fe20003fc4070 */
[C---:B------:R-:W-:Y:S01]  /*1140*/  IMAD R9, R0.reuse, R9, R13 ;  /* 0x0000000900097224 */ /* 0x040fe200078e020d */
[----:B------:R-:W-:Y:S01]  /*1150*/  IABS R13, R19 ;  /* 0x00000013000d7213 */ /* 0x000fe20000000000 */
[----:B------:R-:W-:Y:S01]  /*1160*/  @!P1 IMAD.IADD R7, R7, 0x1, -R0 ;  /* 0x0000000107079824 */ /* 0x000fe200078e0a00 */
[----:B------:R-:W-:Y:S01]  /*1170*/  IABS R31, R34 ;  /* 0x00000022001f7213 */ /* 0x000fe20000000000 */
[----:B------:R-:W-:Y:S01]  /*1180*/  @!P0 IMAD.MOV R4, RZ, RZ, -R4 ;  /* 0x000000ffff048224 */ /* 0x000fe200078e0a04 */
[C---:B------:R-:W-:Y:S01]  /*1190*/  ISETP.GT.U32.AND P0, PT, R0.reuse, R9, PT ;  /* 0x000000090000720c */ /* 0x040fe20003f04070 */
[--C-:B------:R-:W-:Y:S01]  /*11a0*/  @!P4 IMAD.IADD R5, R5, 0x1, -R0.reuse ;  /* 0x000000010505c824 */ /* 0x100fe200078e0a00 */
[----:B------:R-:W-:Y:S01]  /*11b0*/  ISETP.GT.U32.AND P1, PT, R0, R7, PT ;  /* 0x000000070000720c */ /* 0x000fe20003f24070 */
[----:B------:R-:W-:Y:S01]  /*11c0*/  @!P5 IMAD.IADD R8, R8, 0x1, -R0 ;  /* 0x000000010808d824 */ /* 0x000fe200078e0a00 */
[----:B------:R-:W-:Y:S01]  /*11d0*/  ISETP.GE.AND P4, PT, R21, RZ, PT ;  /* 0x000000ff1500720c */ /* 0x000fe20003f86270 */
[----:B------:R-:W-:Y:S01]  /*11e0*/  IMAD.HI.U32 R10, R2, R15, RZ ;  /* 0x0000000f020a7227 */ /* 0x000fe200078e00ff */
[----:B------:R-:W-:-:S02]  /*11f0*/  ISETP.GE.AND P5, PT, R14, RZ, PT ;  /* 0x000000ff0e00720c */ /* 0x000fc40003fa6270 */
[C---:B------:R-:W-:Y:S01]  /*1200*/  LOP3.LUT R14, R3.reuse, 0x24, RZ, 0xfc, !PT ;  /* 0x00000024030e7812 */ /* 0x040fe200078efcff */
[----:B------:R-:W-:Y:S01]  /*1210*/  IMAD.HI.U32 R11, R2, R13, RZ ;  /* 0x0000000d020b7227 */ /* 0x000fe200078e00ff */
[C---:B------:R-:W-:Y:S02]  /*1220*/  LOP3.LUT R36, R3.reuse, 0x60, RZ, 0xfc, !PT ;  /* 0x0000006003247812 */ /* 0x040fe400078efcff */
[C---:B------:R-:W-:Y:S01]  /*1230*/  LOP3.LUT R38, R3.reuse, 0x68, RZ, 0xfc, !PT ;  /* 0x0000006803267812 */ /* 0x040fe200078efcff */
[----:B------:R-:W-:Y:S01]  /*1240*/  IMAD.MOV R10, RZ, RZ, -R10 ;  /* 0x000000ffff0a7224 */ /* 0x000fe200078e0a0a */
[----:B------:R-:W-:Y:S01]  /*1250*/  LOP3.LUT R37, R3, 0x64, RZ, 0xfc, !PT ;  /* 0x0000006403257812 */ /* 0x000fe200078efcff */
[----:B------:R-:W-:Y:S01]  /*1260*/  IMAD.MOV R11, RZ, RZ, -R11 ;  /* 0x000000ffff0b7224 */ /* 0x000fe200078e0a0b */
[----:B------:R-:W-:Y:S01]  /*1270*/  IABS R35, R38 ;  /* 0x0000002600237213 */ /* 0x000fe20000000000 */
[----:B------:R-:W-:Y:S01]  /*1280*/  IMAD R10, R0, R10, R15 ;  /* 0x0000000a000a7224 */ /* 0x000fe200078e020f */
[----:B------:R-:W-:Y:S01]  /*1290*/  IABS R15, R20 ;  /* 0x00000014000f7213 */ /* 0x000fe20000000000 */
[--C-:B------:R-:W-:Y:S01]  /*12a0*/  @!P0 IMAD.IADD R9, R9, 0x1, -R0.reuse ;  /* 0x0000000109098824 */ /* 0x100fe200078e0a00 */
[----:B------:R-:W-:Y:S01]  /*12b0*/  ISETP.GE.AND P0, PT, R16, RZ, PT ;  /* 0x000000ff1000720c */ /* 0x000fe20003f06270 */
[----:B------:R-:W-:Y:S01]  /*12c0*/  @!P1 IMAD.IADD R7, R7, 0x1, -R0 ;  /* 0x0000000107079824 */ /* 0x000fe200078e0a00 */
[----:B------:R-:W-:Y:S01]  /*12d0*/  ISETP.GE.AND P1, PT, R12, RZ, PT ;  /* 0x000000ff0c00720c */ /* 0x000fe20003f26270 */
[C---:B------:R-:W-:Y:S01]  /*12e0*/  IMAD R11, R0.reuse, R11, R13 ;  /* 0x0000000b000b7224 */ /* 0x040fe200078e020d */
[C---:B------:R-:W-:Y:S01]  /*12f0*/  LOP3.LUT R16, R3.reuse, 0x28, RZ, 0xfc, !PT ;  /* 0x0000002803107812 */ /* 0x040fe200078efcff */
[----:B------:R-:W-:Y:S01]  /*1300*/  @!P4 IMAD.MOV R242, RZ, RZ, -R242 ;  /* 0x000000fffff2c224 */ /* 0x000fe200078e0af2 */
[C---:B------:R-:W-:Y:S01]  /*1310*/  ISETP.GT.U32.AND P4, PT, R0.reuse, R9, PT ;  /* 0x000000090000720c */ /* 0x040fe20003f84070 */
[----:B------:R-:W-:Y:S01]  /*1320*/  @!P5 IMAD.MOV R7, RZ, RZ, -R7 ;  /* 0x000000ffff07d224 */ /* 0x000fe200078e0a07 */
[----:B------:R-:W-:Y:S01]  /*1330*/  ISETP.GT.U32.AND P5, PT, R0, R11, PT ;  /* 0x0000000b0000720c */ /* 0x000fe20003fa4070 */
[----:B------:R-:W-:Y:S01]  /*1340*/  IMAD.HI.U32 R12, R2, R15, RZ ;  /* 0x0000000f020c7227 */ /* 0x000fe200078e00ff */
[----:B------:R-:W-:-:S02]  /*1350*/  LOP3.LUT R39, R3, 0x6c, RZ, 0xfc, !PT ;  /* 0x0000006c03277812 */ /* 0x000fc400078efcff */
[C---:B------:R-:W-:Y:S01]  /*1360*/  LOP3.LUT R42, R3.reuse, 0x80, RZ, 0xfc, !PT ;  /* 0x00000080032a7812 */ /* 0x040fe200078efcff */
[----:B------:R-:W-:Y:S01]  /*1370*/  IMAD.MOV R12, RZ, RZ, -R12 ;  /* 0x000000ffff0c7224 */ /* 0x000fe200078e0a0c */
[----:B------:R-:W-:Y:S01]  /*1380*/  LOP3.LUT R40, R3, 0x7c, RZ, 0xfc, !PT ;  /* 0x0000007c03287812 */ /* 0x000fe200078efcff */
[--C-:B------:R-:W-:Y:S01]  /*1390*/  @!P6 IMAD.IADD R6, R6, 0x1, -R0.reuse ;  /* 0x000000010606e824 */ /* 0x100fe200078e0a00 */
[C---:B------:R-:W-:Y:S01]  /*13a0*/  ISETP.GT.U32.AND P6, PT, R0.reuse, R10, PT ;  /* 0x0000000a0000720c */ /* 0x040fe20003fc4070 */
[C---:B------:R-:W-:Y:S01]  /*13b0*/  IMAD R12, R0.reuse, R12, R15 ;  /* 0x0000000c000c7224 */ /* 0x040fe200078e020f */
[----:B------:R-:W-:Y:S01]  /*13c0*/  IABS R15, R14 ;  /* 0x0000000e000f7213 */ /* 0x000fe20000000000 */
[--C-:B------:R-:W-:Y:S01]  /*13d0*/  @!P4 IMAD.IADD R9, R9, 0x1, -R0.reuse ;  /* 0x000000010909c824 */ /* 0x100fe200078e0a00 */
[----:B------:R-:W-:Y:S01]  /*13e0*/  LOP3.LUT R44, R3, 0x84, RZ, 0xfc, !PT ;  /* 0x00000084032c7812 */ /* 0x000fe200078efcff */
[----:B------:R-:W-:Y:S01]  /*13f0*/  @!P5 IMAD.IADD R11, R11, 0x1, -R0 ;  /* 0x000000010b0bd824 */ /* 0x000fe200078e0a00 */
[----:B------:R-:W-:Y:S01]  /*1400*/  ISETP.GT.U32.AND P4, PT, R0, R12, PT ;  /* 0x0000000c0000720c */ /* 0x000fe20003f84070 */
[----:B------:R-:W-:Y:S01]  /*1410*/  @!P1 IMAD.MOV R6, RZ, RZ, -R6 ;  /* 0x000000ffff069224 */ /* 0x000fe200078e0a06 */
[----:B------:R-:W-:Y:S01]  /*1420*/  ISETP.GE.AND P1, PT, R17, RZ, PT ;  /* 0x000000ff1100720c */ /* 0x000fe20003f26270 */
[----:B------:R-:W-:Y:S01]  /*1430*/  IMAD.HI.U32 R13, R2, R15, RZ ;  /* 0x0000000f020d7227 */ /* 0x000fe200078e00ff */
[----:B------:R-:W-:-:S02]  /*1440*/  ISETP.GT.U32.AND P5, PT, R0, R11, PT ;  /* 0x0000000b0000720c */ /* 0x000fc40003fa4070 */
[----:B------:R-:W-:Y:S01]  /*1450*/  IABS R17, R16 ;  /* 0x0000001000117213 */ /* 0x000fe20000000000 */
[----:B------:R-:W-:Y:S01]  /*1460*/  IMAD.MOV R13, RZ, RZ, -R13 ;  /* 0x000000ffff0d7224 */ /* 0x000fe200078e0a0d */
[C---:B------:R-:W-:Y:S01]  /*1470*/  LOP3.LUT R46, R3.reuse, 0x88, RZ, 0xfc, !PT ;  /* 0x00000088032e7812 */ /* 0x040fe200078efcff */
[--C-:B------:R-:W-:Y:S01]  /*1480*/  @!P6 IMAD.IADD R10, R10, 0x1, -R0.reuse ;  /* 0x000000010a0ae824 */ /* 0x100fe200078e0a00 */
[C---:B------:R-:W-:Y:S01]  /*1490*/  ISETP.GT.U32.AND P6, PT, R0.reuse, R8, PT ;  /* 0x000000080000720c */ /* 0x040fe20003fc4070 */
[----:B------:R-:W-:Y:S01]  /*14a0*/  IMAD R13, R0, R13, R15 ;  /* 0x0000000d000d7224 */ /* 0x000fe200078e020f */
[C---:B------:R-:W-:Y:S01]  /*14b0*/  LOP3.LUT R15, R3.reuse, 0x2c, RZ, 0xfc, !PT ;  /* 0x0000002c030f7812 */ /* 0x040fe200078efcff */
[--C-:B------:R-:W-:Y:S01]  /*14c0*/  @!P4 IMAD.IADD R12, R12, 0x1, -R0.reuse ;  /* 0x000000010c0cc824 */ /* 0x100fe200078e0a00 */
[----:B------:R-:W-:Y:S01]  /*14d0*/  ISETP.GE.AND P4, PT, R14, RZ, PT ;  /* 0x000000ff0e00720c */ /* 0x000fe20003f86270 */
[----:B------:R-:W-:Y:S01]  /*14e0*/  @!P1 IMAD.MOV R9, RZ, RZ, -R9 ;  /* 0x000000ffff099224 */ /* 0x000fe200078e0a09 */
[----:B------:R-:W-:Y:S01]  /*14f0*/  LOP3.LUT R48, R3, 0x8c, RZ, 0xfc, !PT ;  /* 0x0000008c03307812 */ /* 0x000fe200078efcff */
[----:B------:R-:W-:Y:S01]  /*1500*/  @!P2 IMAD.MOV R5, RZ, RZ, -R5 ;  /* 0x000000ffff05a224 */ /* 0x000fe200078e0a05 */
[C---:B------:R-:W-:Y:S01]  /*1510*/  ISETP.GT.U32.AND P1, PT, R0.reuse, R12, PT ;  /* 0x0000000c0000720c */ /* 0x040fe20003f24070 */
[----:B------:R-:W-:Y:S01]  /*1520*/  @!P5 IMAD.IADD R11, R11, 0x1, -R0 ;  /* 0x000000010b0bd824 */ /* 0x000fe200078e0a00 */
[----:B------:R-:W-:Y:S01]  /*1530*/  ISETP.GT.U32.AND P2, PT, R0, R10, PT ;  /* 0x0000000a0000720c */ /* 0x000fe20003f44070 */
[----:B------:R-:W-:Y:S01]  /*1540*/  IMAD.HI.U32 R14, R2, R17, RZ ;  /* 0x00000011020e7227 */ /* 0x000fe200078e00ff */
[----:B------:R-:W-:-:S02]  /*1550*/  ISETP.GT.U32.AND P5, PT, R0, R13, PT ;  /* 0x0000000d0000720c */ /* 0x000fc40003fa4070 */
[----:B------:R-:W-:Y:S01]  /*1560*/  IABS R41, R46 ;  /* 0x0000002e00297213 */ /* 0x000fe20000000000 */
[----:B------:R-:W-:Y:S01]  /*1570*/  IMAD.MOV R14, RZ, RZ, -R14 ;  /* 0x000000ffff0e7224 */ /* 0x000fe200078e0a0e */
[----:B------:R-:W-:Y:S01]  /*1580*/  IABS R45, R48 ;  /* 0x00000030002d7213 */ /* 0x000fe20000000000 */
[----:B------:R-:W-:Y:S01]  /*1590*/  @!P6 IMAD.IADD R8, R8, 0x1, -R0 ;  /* 0x000000010808e824 */ /* 0x000fe200078e0a00 */
[----:B------:R-:W-:Y:S01]  /*15a0*/  ISETP.GE.AND P6, PT, R18, RZ, PT ;  /* 0x000000ff1200720c */ /* 0x000fe20003fc6270 */
[----:B------:R-:W-:Y:S01]  /*15b0*/  IMAD R14, R0, R14, R17 ;  /* 0x0000000e000e7224 */ /* 0x000fe200078e0211 */
[----:B------:R-:W-:Y:S01]  /*15c0*/  LOP3.LUT R18, R3, 0x30, RZ, 0xfc, !PT ;  /* 0x0000003003127812 */ /* 0x000fe200078efcff */
[----:B------:R-:W-:Y:S01]  /*15d0*/  @!P0 IMAD.MOV R8, RZ, RZ, -R8 ;  /* 0x000000ffff088224 */ /* 0x000fe200078e0a08 */
[----:B------:R-:W-:Y:S01]  /*15e0*/  ISETP.GE.AND P0, PT, R20, RZ, PT ;  /* 0x000000ff1400720c */ /* 0x000fe20003f06270 */
[--C-:B------:R-:W-:Y:S01]  /*15f0*/  @!P1 IMAD.IADD R12, R12, 0x1, -R0.reuse ;  /* 0x000000010c0c9824 */ /* 0x100fe200078e0a00 */
[----:B------:R-:W-:Y:S01]  /*1600*/  ISETP.GT.U32.AND P1, PT, R0, R14, PT ;  /* 0x0000000e0000720c */ /* 0x000fe20003f24070 */
[--C-:B------:R-:W-:Y:S01]  /*1610*/  @!P2 IMAD.IADD R10, R10, 0x1, -R0.reuse ;  /* 0x000000010a0aa824 */ /* 0x100fe200078e0a00 */
[----:B------:R-:W-:Y:S01]  /*1620*/  ISETP.GE.AND P2, PT, R19, RZ, PT ;  /* 0x000000ff1300720c */ /* 0x000fe20003f46270 */
[----:B------:R-:W-:Y:S01]  /*1630*/  @!P5 IMAD.IADD R13, R13, 0x1, -R0 ;  /* 0x000000010d0dd824 */ /* 0x000fe200078e0a00 */
[C---:B------:R-:W-:Y:S01]  /*1640*/  LOP3.LUT R20, R3.reuse, 0x34, RZ, 0xfc, !PT ;  /* 0x0000003403147812 */ /* 0x040fe200078efcff */
[----:B-1----:R-:W-:Y:S01]  /*1650*/  IMAD R252, R252, UR4, RZ ;  /* 0x00000004fcfc7c24 */ /* 0x002fe2000f8e02ff */
[----:B------:R-:W-:Y:S01]  /*1660*/  IABS R19, R15 ;  /* 0x0000000f00137213 */ /* 0x000fe20000000000 */
[----:B------:R-:W-:Y:S01]  /*1670*/  @!P6 IMAD.MOV R10, RZ, RZ, -R10 ;  /* 0x000000ffff0ae224 */ /* 0x000fe200078e0a0a */
[----:B------:R-:W-:Y:S01]  /*1680*/  IABS R23, R20 ;  /* 0x0000001400177213 */ /* 0x000fe20000000000 */
[----:B------:R-:W-:Y:S01]  /*1690*/  USHF.L.U32 UR4, UR8, 0x15, URZ ;  /* 0x0000001508047899 */ /* 0x000fe200080006ff */
[----:B------:R-:W-:Y:S01]  /*16a0*/  ISETP.GT.U32.AND P5, PT, R0, R13, PT ;  /* 0x0000000d0000720c */ /* 0x000fe20003fa4070 */
[----:B------:R-:W-:Y:S01]  /*16b0*/  @!P0 IMAD.MOV R12, RZ, RZ, -R12 ;  /* 0x000000ffff0c8224 */ /* 0x000fe200078e0a0c */
[----:B------:R-:W-:Y:S01]  /*16c0*/  IABS R21, R18 ;  /* 0x0000001200157213 */ /* 0x000fe20000000000 */
[----:B------:R-:W-:Y:S01]  /*16d0*/  IMAD.HI.U32 R17, R2, R23, RZ ;  /* 0x0000001702117227 */ /* 0x000fe200078e00ff */
[----:B------:R-:W-:Y:S01]  /*16e0*/  ISETP.GE.AND P6, PT, R16, RZ, PT ;  /* 0x000000ff1000720c */ /* 0x000fe20003fc6270 */
[----:B------:R-:W-:Y:S01]  /*16f0*/  ULOP3.LUT UR4, UR4, 0x600000, URZ, 0xc0, !UPT ;  /* 0x0060000004047892 */ /* 0x000fe2000f8ec0ff */
[----:B------:R-:W-:Y:S01]  /*1700*/  ISETP.GE.AND P0, PT, R18, RZ, PT ;  /* 0x000000ff1200720c */ /* 0x000fe20003f06270 */
[----:B------:R-:W-:Y:S01]  /*1710*/  @!P1 IMAD.IADD R14, R14, 0x1, -R0 ;  /* 0x000000010e0e9824 */ /* 0x000fe200078e0a00 */
[----:B------:R-:W-:Y:S01]  /*1720*/  LOP3.LUT R50, R3, 0x94, RZ, 0xfc, !PT ;  /* 0x0000009403327812 */ /* 0x000fe200078efcff */
[----:B------:R-:W-:Y:S01]  /*1730*/  @!P2 IMAD.MOV R11, RZ, RZ, -R11 ;  /* 0x000000ffff0ba224 */ /* 0x000fe200078e0a0b */
[----:B------:R-:W-:Y:S01]  /*1740*/  ISETP.GE.AND P2, PT, R15, RZ, PT ;  /* 0x000000ff0f00720c */ /* 0x000fe20003f46270 */
[----:B------:R-:W-:Y:S01]  /*1750*/  IMAD.MOV R17, RZ, RZ, -R17 ;  /* 0x000000ffff117224 */ /* 0x000fe200078e0a11 */
[----:B------:R-:W-:Y:S01]  /*1760*/  ISETP.GT.U32.AND P1, PT, R0, R14, PT ;  /* 0x0000000e0000720c */ /* 0x000fe20003f24070 */
[----:B------:R-:W-:Y:S01]  /*1770*/  IMAD.HI.U32 R15, R2, R19, RZ ;  /* 0x00000013020f7227 */ /* 0x000fe200078e00ff */
[----:B------:R-:W-:-:S02]  /*1780*/  IABS R47, R50 ;  /* 0x00000032002f7213 */ /* 0x000fc40000000000 */
[----:B------:R-:W-:Y:S01]  /*1790*/  LOP3.LUT R52, R3, 0x9c, RZ, 0xfc, !PT ;  /* 0x0000009c03347812 */ /* 0x000fe200078efcff */
[----:B------:R-:W-:Y:S01]  /*17a0*/  @!P5 IMAD.IADD R13, R13, 0x1, -R0 ;  /* 0x000000010d0dd824 */ /* 0x000fe200078e0a00 */
[C---:B------:R-:W-:Y:S01]  /*17b0*/  LOP3.LUT R54, R3.reuse, 0xa0, RZ, 0xfc, !PT ;  /* 0x000000a003367812 */ /* 0x040fe200078efcff */
[----:B------:R-:W-:Y:S01]  /*17c0*/  IMAD R17, R0, R17, R23 ;  /* 0x0000001100117224 */ /* 0x000fe200078e0217 */
[----:B------:R-:W-:Y:S01]  /*17d0*/  IABS R23, R24 ;  /* 0x0000001800177213 */ /* 0x000fe20000000000 */
[----:B------:R-:W-:Y:S01]  /*17e0*/  IMAD.HI.U32 R16, R2, R21, RZ ;  /* 0x0000001502107227 */ /* 0x000fe200078e00ff */
[----:B------:R-:W-:Y:S02]  /*17f0*/  IABS R49, R54 ;  /* 0x0000003600317213 */ /* 0x000fe40000000000 */
[C---:B------:R-:W-:Y:S01]  /*1800*/  LOP3.LUT R56, R3.reuse, 0xa4, RZ, 0xfc, !PT ;  /* 0x000000a403387812 */ /* 0x040fe200078efcff */
[----:B------:R-:W-:Y:S01]  /*1810*/  IMAD.MOV R15, RZ, RZ, -R15 ;  /* 0x000000ffff0f7224 */ /* 0x000fe200078e0a0f */
[----:B------:R-:W-:Y:S01]  /*1820*/  LOP3.LUT R57, R3, 0xa8, RZ, 0xfc, !PT ;  /* 0x000000a803397812 */ /* 0x000fe200078efcff */
[----:B------:R-:W-:Y:S01]  /*1830*/  @!P4 IMAD.MOV R13, RZ, RZ, -R13 ;  /* 0x000000ffff0dc224 */ /* 0x000fe200078e0a0d */
[C---:B------:R-:W-:Y:S01]  /*1840*/  ISETP.GT.U32.AND P4, PT, R0.reuse, R17, PT ;  /* 0x000000110000720c */ /* 0x040fe20003f84070 */
[----:B------:R-:W-:Y:S01]  /*1850*/  IMAD.MOV R16, RZ, RZ, -R16 ;  /* 0x000000ffff107224 */ /* 0x000fe200078e0a10 */
[----:B------:R-:W-:Y:S01]  /*1860*/  IABS R51, R56 ;  /* 0x0000003800337213 */ /* 0x000fe20000000000 */
[C---:B------:R-:W-:Y:S01]  /*1870*/  IMAD R15, R0.reuse, R15, R19 ;  /* 0x0000000f000f7224 */ /* 0x040fe200078e0213 */
[----:B------:R-:W-:Y:S01]  /*1880*/  IABS R19, R22 ;  /* 0x0000001600137213 */ /* 0x000fe20000000000 */
[----:B------:R-:W-:Y:S01]  /*1890*/  IMAD R16, R0, R16, R21 ;  /* 0x0000001000107224 */ /* 0x000fe200078e0215 */
[----:B------:R-:W-:Y:S01]  /*18a0*/  IABS R53, R57 ;  /* 0x0000003900357213 */ /* 0x000fe20000000000 */
[----:B------:R-:W-:Y:S01]  /*18b0*/  @!P1 IMAD.IADD R14, R14, 0x1, -R0 ;  /* 0x000000010e0e9824 */ /* 0x000fe200078e0a00 */
[----:B------:R-:W-:Y:S01]  /*18c0*/  ISETP.GT.U32.AND P5, PT, R0, R15, PT ;  /* 0x0000000f0000720c */ /* 0x000fe20003fa4070 */
[----:B------:R-:W-:Y:S01]  /*18d0*/  IMAD.HI.U32 R18, R2, R19, RZ ;  /* 0x0000001302127227 */ /* 0x000fe200078e00ff */
[----:B------:R-:W-:-:S02]  /*18e0*/  ISETP.GT.U32.AND P1, PT, R0, R16, PT ;  /* 0x000000100000720c */ /* 0x000fc40003f24070 */
[----:B------:R-:W-:Y:S01]  /*18f0*/  LOP3.LUT R58, R3, 0xc0, RZ, 0xfc, !PT ;  /* 0x000000c0033a7812 */ /* 0x000fe200078efcff */
[----:B------:R-:W-:Y:S02]  /*1900*/  @!P4 IMAD.IADD R17, R17, 0x1, -R0 ;  /* 0x000000011111c824 */ /* 0x000fe400078e0a00 */
[----:B------:R-:W-:Y:S01]  /*1910*/  @!P6 IMAD.MOV R14, RZ, RZ, -R14 ;  /* 0x000000ffff0ee224 */ /* 0x000fe200078e0a0e */
[----:B------:R-:W-:Y:S01]  /*1920*/  ISETP.GE.AND P6, PT, R20, RZ, PT ;  /* 0x000000ff1400720c */ /* 0x000fe20003fc6270 */
[----:B------:R-:W-:Y:S01]  /*1930*/  IMAD.HI.U32 R20, R2, R25, RZ ;  /* 0x0000001902147227 */ /* 0x000fe200078e00ff */
[----:B------:R-:W-:Y:S02]  /*1940*/  ISETP.GT.U32.AND P4, PT, R0, R17, PT ;  /* 0x000000110000720c */ /* 0x000fe40003f84070 */
[----:B------:R-:W-:Y:S01]  /*1950*/  IABS R63, R58 ;  /* 0x0000003a003f7213 */ /* 0x000fe20000000000 */
[--C-:B------:R-:W-:Y:S02]  /*1960*/  @!P5 IMAD.IADD R15, R15, 0x1, -R0.reuse ;  /* 0x000000010f0fd824 */ /* 0x100fe400078e0a00 */
[----:B------:R-:W-:-:S02]  /*1970*/  @!P1 IMAD.IADD R16, R16, 0x1, -R0 ;  /* 0x0000000110109824 */ /* 0x000fc400078e0a00 */
[----:B------:R-:W-:Y:S01]  /*1980*/  IMAD.MOV R18, RZ, RZ, -R18 ;  /* 0x000000ffff127224 */ /* 0x000fe200078e0a12 */
[----:B------:R-:W-:Y:S01]  /*1990*/  ISETP.GT.U32.AND P5, PT, R0, R15, PT ;  /* 0x0000000f0000720c */ /* 0x000fe20003fa4070 */
[----:B------:R-:W-:Y:S01]  /*19a0*/  IMAD.HI.U32 R21, R2, R27, RZ ;  /* 0x0000001b02157227 */ /* 0x000fe200078e00ff */
[----:B------:R-:W-:-:S03]  /*19b0*/  ISETP.GT.U32.AND P1, PT, R0, R16, PT ;  /* 0x000000100000720c */ /* 0x000fc60003f24070 */
[----:B------:R-:W-:Y:S02]  /*19c0*/  IMAD.MOV R20, RZ, RZ, -R20 ;  /* 0x000000ffff147224 */ /* 0x000fe400078e0a14 */
[C---:B------:R-:W-:Y:S02]  /*19d0*/  IMAD R18, R0.reuse, R18, R19 ;  /* 0x0000001200127224 */ /* 0x040fe400078e0213 */
[----:B------:R-:W-:Y:S02]  /*19e0*/  IMAD.MOV R21, RZ, RZ, -R21 ;  /* 0x000000ffff157224 */ /* 0x000fe400078e0a15 */
[----:B------:R-:W-:Y:S01]  /*19f0*/  IMAD R20, R0, R20, R25 ;  /* 0x0000001400147224 */ /* 0x000fe200078e0219 */
[----:B------:R-:W-:Y:S01]  /*1a00*/  IABS R25, R32 ;  /* 0x0000002000197213 */ /* 0x000fe20000000000 */
[----:B------:R-:W-:-:S04]  /*1a10*/  IMAD.HI.U32 R19, R2, R23, RZ ;  /* 0x0000001702137227 */ /* 0x000fc800078e00ff */
[C---:B------:R-:W-:Y:S02]  /*1a20*/  IMAD R21, R0.reuse, R21, R27 ;  /* 0x0000001500157224 */ /* 0x040fe400078e021b */
[--C-:B------:R-:W-:Y:S01]  /*1a30*/  @!P4 IMAD.IADD R17, R17, 0x1, -R0.reuse ;  /* 0x000000011111c824 */ /* 0x100fe200078e0a00 */
[C---:B------:R-:W-:Y:S01]  /*1a40*/  ISETP.GT.U32.AND P4, PT, R0.reuse, R20, PT ;  /* 0x000000140000720c */ /* 0x040fe20003f84070 */
[----:B------:R-:W-:Y:S02]  /*1a50*/  IMAD.MOV R19, RZ, RZ, -R19 ;  /* 0x000000ffff137224 */ /* 0x000fe400078e0a13 */
[----:B------:R-:W-:Y:S01]  /*1a60*/  @!P6 IMAD.MOV R17, RZ, RZ, -R17 ;  /* 0x000000ffff11e224 */ /* 0x000fe200078e0a11 */
[C---:B------:R-:W-:Y:S01]  /*1a70*/  ISETP.GT.U32.AND P6, PT, R0.reuse, R21, PT ;  /* 0x000000150000720c */ /* 0x040fe20003fc4070 */
[C---:B------:R-:W-:Y:S01]  /*1a80*/  IMAD R19, R0.reuse, R19, R23 ;  /* 0x0000001300137224 */ /* 0x040fe200078e0217 */
[----:B------:R-:W-:Y:S01]  /*1a90*/  IABS R23, R30 ;  /* 0x0000001e00177213 */ /* 0x000fe20000000000 */
[--C-:B------:R-:W-:Y:S01]  /*1aa0*/  @!P5 IMAD.IADD R15, R15, 0x1, -R0.reuse ;  /* 0x000000010f0fd824 */ /* 0x100fe200078e0a00 */
[----:B------:R-:W-:Y:S01]  /*1ab0*/  ISETP.GT.U32.AND P5, PT, R0, R18, PT ;  /* 0x000000120000720c */ /* 0x000fe20003fa4070 */
[----:B------:R-:W-:Y:S01]  /*1ac0*/  @!P1 IMAD.IADD R16, R16, 0x1, -R0 ;  /* 0x0000000110109824 */ /* 0x000fe200078e0a00 */
[----:B------:R-:W-:Y:S01]  /*1ad0*/  ISETP.GE.AND P1, PT, R22, RZ, PT ;  /* 0x000000ff1600720c */ /* 0x000fe20003f26270 */
[----:B------:R-:W-:-:S04]  /*1ae0*/  IMAD.HI.U32 R22, R2, R23, RZ ;  /* 0x0000001702167227 */ /* 0x000fc800078e00ff */
[----:B------:R-:W-:Y:S01]  /*1af0*/  @!P2 IMAD.MOV R15, RZ, RZ, -R15 ;  /* 0x000000ffff0fa224 */ /* 0x000fe200078e0a0f */
[----:B------:R-:W-:Y:S01]  /*1b00*/  ISETP.GT.U32.AND P2, PT, R0, R19, PT ;  /* 0x000000130000720c */ /* 0x000fe20003f44070 */
[----:B------:R-:W-:Y:S02]  /*1b10*/  @!P4 IMAD.IADD R20, R20, 0x1, -R0 ;  /* 0x000000011414c824 */ /* 0x000fe400078e0a00 */
[----:B------:R-:W-:Y:S02]  /*1b20*/  IMAD.MOV R22, RZ, RZ, -R22 ;  /* 0x000000ffff167224 */ /* 0x000fe400078e0a16 */
[--C-:B------:R-:W-:Y:S01]  /*1b30*/  @!P6 IMAD.IADD R21, R21, 0x1, -R0.reuse ;  /* 0x000000011515e824 */ /* 0x100fe200078e0a00 */
[C---:B------:R-:W-:Y:S01]  /*1b40*/  ISETP.GT.U32.AND P6, PT, R0.reuse, R20, PT ;  /* 0x000000140000720c */ /* 0x040fe20003fc4070 */
[----:B------:R-:W-:Y:S02]  /*1b50*/  IMAD R22, R0, R22, R23 ;  /* 0x0000001600167224 */ /* 0x000fe400078e0217 */
[----:B------:R-:W-:-:S02]  /*1b60*/  @!P5 IMAD.IADD R18, R18, 0x1, -R0 ;  /* 0x000000011212d824 */ /* 0x000fc400078e0a00 */
[----:B------:R-:W-:-:S03]  /*1b70*/  IMAD.HI.U32 R23, R2, R25, RZ ;  /* 0x0000001902177227 */ /* 0x000fc600078e00ff */
[----:B------:R-:W-:Y:S01]  /*1b80*/  ISETP.GT.U32.AND P5, PT, R0, R18, PT ;  /* 0x000000120000720c */ /* 0x000fe20003fa4070 */
[----:B------:R-:W-:Y:S02]  /*1b90*/  IMAD.MOV R23, RZ, RZ, -R23 ;  /* 0x000000ffff177224 */ /* 0x000fe400078e0a17 */
[--C-:B------:R-:W-:Y:S01]  /*1ba0*/  @!P2 IMAD.IADD R19, R19, 0x1, -R0.reuse ;  /* 0x000000011313a824 */ /* 0x100fe200078e0a00 */
[----:B------:R-:W-:Y:S01]  /*1bb0*/  ISETP.GE.AND P2, PT, R28, RZ, PT ;  /* 0x000000ff1c00720c */ /* 0x000fe20003f46270 */
[----:B------:R-:W-:Y:S01]  /*1bc0*/  IMAD R23, R0, R23, R25 ;  /* 0x0000001700177224 */ /* 0x000fe200078e0219 */
[----:B------:R-:W-:Y:S01]  /*1bd0*/  LOP3.LUT R28, R3, 0x50, RZ, 0xfc, !PT ;  /* 0x00000050031c7812 */ /* 0x000fe200078efcff */
[----:B------:R-:W-:Y:S01]  /*1be0*/  @!P6 IMAD.IADD R20, R20, 0x1, -R0 ;  /* 0x000000011414e824 */ /* 0x000fe200078e0a00 */
[----:B------:R-:W-:Y:S01]  /*1bf0*/  ISETP.GT.U32.AND P4, PT, R0, R19, PT ;  /* 0x000000130000720c */ /* 0x000fe20003f84070 */
[----:B------:R-:W-:Y:S01]  /*1c00*/  IMAD.HI.U32 R25, R2, R29, RZ ;  /* 0x0000001d02197227 */ /* 0x000fe200078e00ff */
[----:B------:R-:W-:-:S02]  /*1c10*/  ISETP.GT.U32.AND P6, PT, R0, R23, PT ;  /* 0x000000170000720c */ /* 0x000fc40003fc4070 */
[----:B------:R-:W-:Y:S01]  /*1c20*/  IABS R27, R28 ;  /* 0x0000001c001b7213 */ /* 0x000fe20000000000 */
[----:B------:R-:W-:Y:S01]  /*1c30*/  @!P5 IMAD.IADD R18, R18, 0x1, -R0 ;  /* 0x000000011212d824 */ /* 0x000fe200078e0a00 */
[----:B------:R-:W-:Y:S01]  /*1c40*/  ISETP.GE.AND P5, PT, R26, RZ, PT ;  /* 0x000000ff1a00720c */ /* 0x000fe20003fa6270 */
[----:B------:R-:W-:Y:S01]  /*1c50*/  @!P0 IMAD.MOV R16, RZ, RZ, -R16 ;  /* 0x000000ffff108224 */ /* 0x000fe200078e0a10 */
[----:B------:R-:W-:Y:S01]  /*1c60*/  ISETP.GE.AND P0, PT, R24, RZ, PT ;  /* 0x000000ff1800720c */ /* 0x000fe20003f06270 */
[----:B------:R-:W-:Y:S01]  /*1c70*/  @!P1 IMAD.MOV R18, RZ, RZ, -R18 ;  /* 0x000000ffff129224 */ /* 0x000fe200078e0a12 */
[----:B------:R-:W-:Y:S01]  /*1c80*/  ISETP.GT.U32.AND P1, PT, R0, R21, PT ;  /* 0x000000150000720c */ /* 0x000fe20003f24070 */
[----:B------:R-:W-:-:S04]  /*1c90*/  IMAD.HI.U32 R26, R2, R31, RZ ;  /* 0x0000001f021a7227 */ /* 0x000fc800078e00ff */
[--C-:B------:R-:W-:Y:S01]  /*1ca0*/  @!P4 IMAD.IADD R19, R19, 0x1, -R0.reuse ;  /* 0x000000011313c824 */ /* 0x100fe200078e0a00 */
[C---:B------:R-:W-:Y:S01]  /*1cb0*/  ISETP.GT.U32.AND P4, PT, R0.reuse, R22, PT ;  /* 0x000000160000720c */ /* 0x040fe20003f84070 */
[----:B------:R-:W-:Y:S02]  /*1cc0*/  @!P6 IMAD.IADD R23, R23, 0x1, -R0 ;  /* 0x000000011717e824 */ /* 0x000fe400078e0a00 */
[----:B------:R-:W-:Y:S02]  /*1cd0*/  IMAD.MOV R25, RZ, RZ, -R25 ;  /* 0x000000ffff197224 */ /* 0x000fe400078e0a19 */
[----:B------:R-:W-:Y:S01]  /*1ce0*/  IMAD.MOV R26, RZ, RZ, -R26 ;  /* 0x000000ffff1a7224 */ /* 0x000fe200078e0a1a */
[----:B------:R-:W-:Y:S01]  /*1cf0*/  ISETP.GT.U32.AND P6, PT, R0, R23, PT ;  /* 0x000000170000720c */ /* 0x000fe20003fc4070 */
[----:B------:R-:W-:Y:S01]  /*1d00*/  @!P1 IMAD.IADD R21, R21, 0x1, -R0 ;  /* 0x0000000115159824 */ /* 0x000fe200078e0a00 */
[----:B------:R-:W-:Y:S01]  /*1d10*/  ISETP.GE.AND P1, PT, R30, RZ, PT ;  /* 0x000000ff1e00720c */ /* 0x000fe20003f26270 */
[----:B------:R-:W-:-:S02]  /*1d20*/  IMAD R25, R0, R25, R29 ;  /* 0x0000001900197224 */ /* 0x000fc400078e021d */
[----:B------:R-:W-:Y:S01]  /*1d30*/  IMAD R26, R0, R26, R31 ;  /* 0x0000001a001a7224 */ /* 0x000fe200078e021f */
[----:B------:R-:W-:Y:S01]  /*1d40*/  IABS R31, R36 ;  /* 0x00000024001f7213 */ /* 0x000fe20000000000 */
[--C-:B------:R-:W-:Y:S01]  /*1d50*/  @!P4 IMAD.IADD R22, R22, 0x1, -R0.reuse ;  /* 0x000000011616c824 */ /* 0x100fe200078e0a00 */
[----:B------:R-:W-:Y:S01]  /*1d60*/  ISETP.GE.AND P4, PT, R32, RZ, PT ;  /* 0x000000ff2000720c */ /* 0x000fe20003f86270 */
[----:B------:R-:W-:Y:S01]  /*1d70*/  @!P2 IMAD.MOV R21, RZ, RZ, -R21 ;  /* 0x000000ffff15a224 */ /* 0x000fe200078e0a15 */
[C---:B------:R-:W-:Y:S01]  /*1d80*/  ISETP.GT.U32.AND P2, PT, R0.reuse, R25, PT ;  /* 0x000000190000720c */ /* 0x040fe20003f44070 */
[----:B------:R-:W-:Y:S01]  /*1d90*/  @!P0 IMAD.MOV R19, RZ, RZ, -R19 ;  /* 0x000000ffff138224 */ /* 0x000fe200078e0a13 */
[C---:B------:R-:W-:Y:S01]  /*1da0*/  ISETP.GT.U32.AND P0, PT, R0.reuse, R22, PT ;  /* 0x000000160000720c */ /* 0x040fe20003f04070 */
[----:B------:R-:W-:Y:S01]  /*1db0*/  @!P6 IMAD.IADD R23, R23, 0x1, -R0 ;  /* 0x000000011717e824 */ /* 0x000fe200078e0a00 */
[----:B------:R-:W-:Y:S01]  /*1dc0*/  ISETP.GT.U32.AND P6, PT, R0, R26, PT ;  /* 0x0000001a0000720c */ /* 0x000fe20003fc4070 */
[----:B------:R-:W-:Y:S01]  /*1dd0*/  IMAD.HI.U32 R24, R2, R27, RZ ;  /* 0x0000001b02187227 */ /* 0x000fe200078e00ff */
[----:B------:R-:W-:-:S03]  /*1de0*/  LOP3.LUT R32, R3, 0x5c, RZ, 0xfc, !PT ;  /* 0x0000005c03207812 */ /* 0x000fc600078efcff */
[----:B------:R-:W-:Y:S01]  /*1df0*/  IMAD.MOV R24, RZ, RZ, -R24 ;  /* 0x000000ffff187224 */ /* 0x000fe200078e0a18 */
[----:B------:R-:W-:Y:S01]  /*1e00*/  IABS R29, R32 ;  /* 0x00000020001d7213 */ /* 0x000fe20000000000 */
[----:B------:R-:W-:Y:S02]  /*1e10*/  @!P5 IMAD.MOV R20, RZ, RZ, -R20 ;  /* 0x000000ffff14d224 */ /* 0x000fe400078e0a14 */
[--C-:B------:R-:W-:Y:S02]  /*1e20*/  @!P2 IMAD.IADD R25, R25, 0x1, -R0.reuse ;  /* 0x000000011919a824 */ /* 0x100fe400078e0a00 */
[----:B------:R-:W-:Y:S02]  /*1e30*/  IMAD R24, R0, R24, R27 ;  /* 0x0000001800187224 */ /* 0x000fe400078e021b */
[--C-:B------:R-:W-:Y:S01]  /*1e40*/  @!P0 IMAD.IADD R22, R22, 0x1, -R0.reuse ;  /* 0x0000000116168824 */ /* 0x100fe200078e0a00 */
[----:B------:R-:W-:Y:S01]  /*1e50*/  ISETP.GE.AND P0, PT, R28, RZ, PT ;  /* 0x000000ff1c00720c */ /* 0x000fe20003f06270 */
[----:B------:R-:W-:Y:S01]  /*1e60*/  @!P6 IMAD.IADD R26, R26, 0x1, -R0 ;  /* 0x000000011a1ae824 */ /* 0x000fe200078e0a00 */
[----:B------:R-:W-:Y:S01]  /*1e70*/  ISETP.GT.U32.AND P6, PT, R0, R25, PT ;  /* 0x000000190000720c */ /* 0x000fe20003fc4070 */
[----:B------:R-:W-:Y:S01]  /*1e80*/  IMAD.HI.U32 R28, R2, R31, RZ ;  /* 0x0000001f021c7227 */ /* 0x000fe200078e00ff */
[----:B------:R-:W-:-:S03]  /*1e90*/  ISETP.GT.U32.AND P5, PT, R0, R24, PT ;  /* 0x000000180000720c */ /* 0x000fc60003fa4070 */
[----:B------:R-:W-:Y:S02]  /*1ea0*/  IMAD.MOV R28, RZ, RZ, -R28 ;  /* 0x000000ffff1c7224 */ /* 0x000fe400078e0a1c */
[----:B------:R-:W-:-:S04]  /*1eb0*/  IMAD.HI.U32 R27, R2, R29, RZ ;  /* 0x0000001d021b7227 */ /* 0x000fc800078e00ff */
[----:B------:R-:W-:Y:S01]  /*1ec0*/  IMAD R28, R0, R28, R31 ;  /* 0x0000001c001c7224 */ /* 0x000fe200078e021f */
[----:B------:R-:W-:Y:S01]  /*1ed0*/  IABS R31, R39 ;  /* 0x00000027001f7213 */ /* 0x000fe20000000000 */
[--C-:B------:R-:W-:Y:S02]  /*1ee0*/  @!P6 IMAD.IADD R25, R25, 0x1, -R0.reuse ;  /* 0x000000011919e824 */ /* 0x100fe400078e0a00 */
[----:B------:R-:W-:Y:S01]  /*1ef0*/  @!P5 IMAD.IADD R24, R24, 0x1, -R0 ;  /* 0x000000011818d824 */ /* 0x000fe200078e0a00 */
[C---:B------:R-:W-:Y:S01]  /*1f00*/  ISETP.GT.U32.AND P6, PT, R0.reuse, R28, PT ;  /* 0x0000001c0000720c */ /* 0x040fe20003fc4070 */
[----:B------:R-:W-:Y:S01]  /*1f10*/  IMAD.MOV R27, RZ, RZ, -R27 ;  /* 0x000000ffff1b7224 */ /* 0x000fe200078e0a1b */
[----:B------:R-:W-:Y:S01]  /*1f20*/  ISETP.GE.AND P5, PT, R33, RZ, PT ;  /* 0x000000ff2100720c */ /* 0x000fe20003fa6270 */
[----:B------:R-:W-:Y:S01]  /*1f30*/  @!P1 IMAD.MOV R22, RZ, RZ, -R22 ;  /* 0x000000ffff169224 */ /* 0x000fe200078e0a16 */
[C---:B------:R-:W-:Y:S01]  /*1f40*/  ISETP.GT.U32.AND P2, PT, R0.reuse, R24, PT ;  /* 0x000000180000720c */ /* 0x040fe20003f44070 */
[C---:B------:R-:W-:Y:S01]  /*1f50*/  IMAD R27, R0.reuse, R27, R29 ;  /* 0x0000001b001b7224 */ /* 0x040fe200078e021d */
[----:B------:R-:W-:Y:S01]  /*1f60*/  IABS R33, R37 ;  /* 0x0000002500217213 */ /* 0x000fe20000000000 */
[----:B------:R-:W-:Y:S01]  /*1f70*/  @!P4 IMAD.MOV R23, RZ, RZ, -R23 ;  /* 0x000000ffff17c224 */ /* 0x000fe200078e0a17 */
[----:B------:R-:W-:Y:S01]  /*1f80*/  ISETP.GT.U32.AND P1, PT, R0, R26, PT ;  /* 0x0000001a0000720c */ /* 0x000fe20003f24070 */
[----:B------:R-:W-:-:S04]  /*1f90*/  IMAD.HI.U32 R30, R2, R35, RZ ;  /* 0x00000023021e7227 */ /* 0x000fc800078e00ff */
[----:B------:R-:W-:Y:S02]  /*1fa0*/  @!P6 IMAD.IADD R28, R28, 0x1, -R0 ;  /* 0x000000011c1ce824 */ /* 0x000fe400078e0a00 */
[----:B------:R-:W-:-:S03]  /*1fb0*/  IMAD.HI.U32 R29, R2, R33, RZ ;  /* 0x00000021021d7227 */ /* 0x000fc600078e00ff */
[----:B------:R-:W-:Y:S01]  /*1fc0*/  ISETP.GT.U32.AND P4, PT, R0, R28, PT ;  /* 0x0000001c0000720c */ /* 0x000fe20003f84070 */
[----:B------:R-:W-:Y:S01]  /*1fd0*/  @!P2 IMAD.IADD R24, R24, 0x1, -R0 ;  /* 0x000000011818a824 */ /* 0x000fe200078e0a00 */
[C---:B------:R-:W-:Y:S01]  /*1fe0*/  ISETP.GT.U32.AND P2, PT, R0.reuse, R27, PT ;  /* 0x0000001b0000720c */ /* 0x040fe20003f44070 */
[----:B------:R-:W-:Y:S02]  /*1ff0*/  IMAD.MOV R30, RZ, RZ, -R30 ;  /* 0x000000ffff1e7224 */ /* 0x000fe400078e0a1e */
[----:B------:R-:W-:Y:S02]  /*2000*/  IMAD.MOV R29, RZ, RZ, -R29 ;  /* 0x000000ffff1d7224 */ /* 0x000fe400078e0a1d */
[C---:B------:R-:W-:Y:S02]  /*2010*/  IMAD R30, R0.reuse, R30, R35 ;  /* 0x0000001e001e7224 */ /* 0x040fe400078e0223 */
[----:B------:R-:W-:Y:S02]  /*2020*/  IMAD R29, R0, R29, R33 ;  /* 0x0000001d001d7224 */ /* 0x000fe400078e0221 */
[----:B------:R-:W-:-:S02]  /*2030*/  IMAD.MOV.U32 R33, RZ, RZ, R31 ;  /* 0x000000ffff217224 */ /* 0x000fc400078e001f */
[--C-:B------:R-:W-:Y:S01]  /*2040*/  @!P1 IMAD.IADD R26, R26, 0x1, -R0.reuse ;  /* 0x000000011a1a9824 */ /* 0x100fe200078e0a00 */
[----:B------:R-:W-:Y:S01]  /*2050*/  ISETP.GE.AND P1, PT, R34, RZ, PT ;  /* 0x000000ff2200720c */ /* 0x000fe20003f26270 */
[----:B------:R-:W-:Y:S01]  /*2060*/  @!P4 IMAD.IADD R28, R28, 0x1, -R0 ;  /* 0x000000011c1cc824 */ /* 0x000fe200078e0a00 */
[----:B------:R-:W-:Y:S01]  /*2070*/  ISETP.GT.U32.AND P4, PT, R0, R30, PT ;  /* 0x0000001e0000720c */ /* 0x000fe20003f84070 */
[----:B------:R-:W-:Y:S01]  /*2080*/  IMAD.HI.U32 R31, R2, R33, RZ ;  /* 0x00000021021f7227 */ /* 0x000fe200078e00ff */
[----:B------:R-:W-:-:S03]  /*2090*/  LOP3.LUT R34, R3, 0x70, RZ, 0xfc, !PT ;  /* 0x0000007003227812 */ /* 0x000fc600078efcff */
[----:B------:R-:W-:Y:S01]  /*20a0*/  @!P2 IMAD.IADD R27, R27, 0x1, -R0 ;  /* 0x000000011b1ba824 */ /* 0x000fe200078e0a00 */
[----:B------:R-:W-:Y:S01]  /*20b0*/  ISETP.GE.AND P2, PT, R32, RZ, PT ;  /* 0x000000ff2000720c */ /* 0x000fe20003f46270 */
[----:B------:R-:W-:Y:S01]  /*20c0*/  IMAD.MOV R31, RZ, RZ, -R31 ;  /* 0x000000ffff1f7224 */ /* 0x000fe200078e0a1f */
[----:B------:R-:W-:Y:S01]  /*20d0*/  IABS R32, R34 ;  /* 0x0000002200207213 */ /* 0x000fe20000000000 */
[----:B------:R-:W-:Y:S01]  /*20e0*/  @!P0 IMAD.MOV R24, RZ, RZ, -R24 ;  /* 0x000000ffff188224 */ /* 0x000fe200078e0a18 */
[C---:B------:R-:W-:Y:S01]  /*20f0*/  ISETP.GT.U32.AND P6, PT, R0.reuse, R27, PT ;  /* 0x0000001b0000720c */ /* 0x040fe20003fc4070 */
[----:B------:R-:W-:Y:S01]  /*2100*/  @!P5 IMAD.MOV R25, RZ, RZ, -R25 ;  /* 0x000000ffff19d224 */ /* 0x000fe200078e0a19 */
[C---:B------:R-:W-:Y:S01]  /*2110*/  ISETP.GT.U32.AND P0, PT, R0.reuse, R29, PT ;  /* 0x0000001d0000720c */ /* 0x040fe20003f04070 */
[----:B------:R-:W-:Y:S01]  /*2120*/  IMAD R31, R0, R31, R33 ;  /* 0x0000001f001f7224 */ /* 0x000fe200078e0221 */
[----:B------:R-:W-:Y:S01]  /*2130*/  ISETP.GE.AND P5, PT, R36, RZ, PT ;  /* 0x000000ff2400720c */ /* 0x000fe20003fa6270 */
[----:B------:R-:W-:Y:S01]  /*2140*/  IMAD.MOV.U32 R33, RZ, RZ, R32 ;  /* 0x000000ffff217224 */ /* 0x000fe200078e0020 */
[----:B------:R-:W-:Y:S01]  /*2150*/  LOP3.LUT R36, R3, 0x74, RZ, 0xfc, !PT ;  /* 0x0000007403247812 */ /* 0x000fe200078efcff */
[----:B------:R-:W-:-:S02]  /*2160*/  @!P4 IMAD.IADD R30, R30, 0x1, -R0 ;  /* 0x000000011e1ec824 */ /* 0x000fc400078e0a00 */
[----:B------:R-:W-:Y:S01]  /*2170*/  IMAD.HI.U32 R32, R2, R33, RZ ;  /* 0x0000002102207227 */ /* 0x000fe200078e00ff */
[----:B------:R-:W-:Y:S02]  /*2180*/  IABS R35, R36 ;  /* 0x0000002400237213 */ /* 0x000fe40000000000 */
[----:B------:R-:W-:Y:S01]  /*2190*/  ISETP.GT.U32.AND P4, PT, R0, R30, PT ;  /* 0x0000001e0000720c */ /* 0x000fe20003f84070 */
[----:B------:R-:W-:Y:S02]  /*21a0*/  IMAD.MOV R32, RZ, RZ, -R32 ;  /* 0x000000ffff207224 */ /* 0x000fe400078e0a20 */
[--C-:B------:R-:W-:Y:S01]  /*21b0*/  @!P6 IMAD.IADD R27, R27, 0x1, -R0.reuse ;  /* 0x000000011b1be824 */ /* 0x100fe200078e0a00 */
[----:B------:R-:W-:Y:S01]  /*21c0*/  ISETP.GE.AND P6, PT, R38, RZ, PT ;  /* 0x000000ff2600720c */ /* 0x000fe20003fc6270 */
[----:B------:R-:W-:Y:S01]  /*21d0*/  @!P0 IMAD.IADD R29, R29, 0x1, -R0 ;  /* 0x000000011d1d8824 */ /* 0x000fe200078e0a00 */
[----:B------:R-:W-:Y:S01]  /*21e0*/  LOP3.LUT R38, R3, 0x78, RZ, 0xfc, !PT ;  /* 0x0000007803267812 */ /* 0x000fe200078efcff */
[----:B------:R-:W-:Y:S01]  /*21f0*/  @!P5 IMAD.MOV R28, RZ, RZ, -R28 ;  /* 0x000000ffff1cd224 */ /* 0x000fe200078e0a1c */
[C---:B------:R-:W-:Y:S01]  /*2200*/  ISETP.GT.U32.AND P5, PT, R0.reuse, R31, PT ;  /* 0x0000001f0000720c */ /* 0x040fe20003fa4070 */
[C---:B------:R-:W-:Y:S01]  /*2210*/  IMAD R32, R0.reuse, R32, R33 ;  /* 0x0000002000207224 */ /* 0x040fe200078e0221 */
[----:B------:R-:W-:Y:S01]  /*2220*/  ISETP.GT.U32.AND P0, PT, R0, R29, PT ;  /* 0x0000001d0000720c */ /* 0x000fe20003f04070 */
[----:B------:R-:W-:-:S04]  /*2230*/  IMAD.HI.U32 R33, R2, R35, RZ ;  /* 0x0000002302217227 */ /* 0x000fc800078e00ff */
[----:B------:R-:W-:Y:S02]  /*2240*/  IMAD.MOV R33, RZ, RZ, -R33 ;  /* 0x000000ffff217224 */ /* 0x000fe400078e0a21 */
[----:B------:R-:W-:Y:S01]  /*2250*/  @!P4 IMAD.IADD R30, R30, 0x1, -R0 ;  /* 0x000000011e1ec824 */ /* 0x000fe200078e0a00 */
[----:B------:R-:W-:Y:S01]  /*2260*/  ISETP.GE.AND P4, PT, R36, RZ, PT ;  /* 0x000000ff2400720c */ /* 0x000fe20003f86270 */
[C---:B------:R-:W-:Y:S02]  /*2270*/  IMAD R33, R0.reuse, R33, R35 ;  /* 0x0000002100217224 */ /* 0x040fe400078e0223 */
[----:B------:R-:W-:Y:S01]  /*2280*/  @!P1 IMAD.MOV R26, RZ, RZ, -R26 ;  /* 0x000000ffff1a9224 */ /* 0x000fe200078e0a1a */
[----:B------:R-:W-:Y:S01]  /*2290*/  ISETP.GE.AND P1, PT, R37, RZ, PT ;  /* 0x000000ff2500720c */ /* 0x000fe20003f26270 */
[----:B------:R-:W-:Y:S01]  /*22a0*/  @!P6 IMAD.MOV R30, RZ, RZ, -R30 ;  /* 0x000000ffff1ee224 */ /* 0x000fe200078e0a1e */
[----:B------:R-:W-:Y:S01]  /*22b0*/  IABS R37, R38 ;  /* 0x0000002600257213 */ /* 0x000fe20000000000 */
[--C-:B------:R-:W-:Y:S01]  /*22c0*/  @!P5 IMAD.IADD R31, R31, 0x1, -R0.reuse ;  /* 0x000000011f1fd824 */ /* 0x100fe200078e0a00 */
[----:B------:R-:W-:Y:S01]  /*22d0*/  ISETP.GT.U32.AND P6, PT, R0, R33, PT ;  /* 0x000000210000720c */ /* 0x000fe20003fc4070 */
[----:B------:R-:W-:Y:S01]  /*22e0*/  @!P0 IMAD.IADD R29, R29, 0x1, -R0 ;  /* 0x000000011d1d8824 */ /* 0x000fe200078e0a00 */
[----:B------:R-:W-:Y:S01]  /*22f0*/  ISETP.GE.AND P0, PT, R34, RZ, PT ;  /* 0x000000ff2200720c */ /* 0x000fe20003f06270 */
[----:B------:R-:W-:Y:S01]  /*2300*/  IMAD.HI.U32 R34, R2, R37, RZ ;  /* 0x0000002502227227 */ /* 0x000fe200078e00ff */
[----:B------:R-:W-:-:S03]  /*2310*/  ISETP.GT.U32.AND P5, PT, R0, R31, PT ;  /* 0x0000001f0000720c */ /* 0x000fc60003fa4070 */
[----:B------:R-:W-:Y:S01]  /*2320*/  @!P2 IMAD.MOV R27, RZ, RZ, -R27 ;  /* 0x000000ffff1ba224 */ /* 0x000fe200078e0a1b */
[----:B------:R-:W-:Y:S01]  /*2330*/  ISETP.GE.AND P2, PT, R39, RZ, PT ;  /* 0x000000ff2700720c */ /* 0x000fe20003f46270 */
[----:B------:R-:W-:Y:S01]  /*2340*/  IMAD.MOV R34, RZ, RZ, -R34 ;  /* 0x000000ffff227224 */ /* 0x000fe200078e0a22 */
[----:B------:R-:W-:Y:S01]  /*2350*/  IABS R39, R40 ;  /* 0x0000002800277213 */ /* 0x000fe20000000000 */
[----:B------:R-:W-:Y:S01]  /*2360*/  @!P1 IMAD.MOV R29, RZ, RZ, -R29 ;  /* 0x000000ffff1d9224 */ /* 0x000fe200078e0a1d */
[C---:B------:R-:W-:Y:S01]  /*2370*/  ISETP.GT.U32.AND P1, PT, R0.reuse, R32, PT ;  /* 0x000000200000720c */ /* 0x040fe20003f24070 */
[----:B------:R-:W-:Y:S01]  /*2380*/  IMAD R34, R0, R34, R37 ;  /* 0x0000002200227224 */ /* 0x000fe200078e0225 */
[----:B------:R-:W-:Y:S01]  /*2390*/  IABS R37, R42 ;  /* 0x0000002a00257213 */ /* 0x000fe20000000000 */
[--C-:B------:R-:W-:Y:S02]  /*23a0*/  @!P6 IMAD.IADD R33, R33, 0x1, -R0.reuse ;  /* 0x000000012121e824 */ /* 0x100fe400078e0a00 */
[----:B------:R-:W-:Y:S01]  /*23b0*/  @!P5 IMAD.IADD R31, R31, 0x1, -R0 ;  /* 0x000000011f1fd824 */ /* 0x000fe200078e0a00 */
[----:B------:R-:W-:Y:S01]  /*23c0*/  ISETP.GE.AND P5, PT, R38, RZ, PT ;  /* 0x000000ff2600720c */ /* 0x000fe20003fa6270 */
[----:B------:R-:W-:Y:S01]  /*23d0*/  IMAD.HI.U32 R36, R2, R37, RZ ;  /* 0x0000002502247227 */ /* 0x000fe200078e00ff */
[----:B------:R-:W-:-:S03]  /*23e0*/  ISETP.GT.U32.AND P6, PT, R0, R33, PT ;  /* 0x000000210000720c */ /* 0x000fc60003fc4070 */
[----:B------:R-:W-:Y:S01]  /*23f0*/  @!P2 IMAD.MOV R31, RZ, RZ, -R31 ;  /* 0x000000ffff1fa224 */ /* 0x000fe200078e0a1f */
[----:B------:R-:W-:Y:S01]  /*2400*/  ISETP.GT.U32.AND P2, PT, R0, R34, PT ;  /* 0x000000220000720c */ /* 0x000fe20003f44070 */
[----:B------:R-:W-:Y:S02]  /*2410*/  IMAD.MOV R36, RZ, RZ, -R36 ;  /* 0x000000ffff247224 */ /* 0x000fe400078e0a24 */
[----:B------:R-:W-:-:S04]  /*2420*/  IMAD.HI.U32 R35, R2, R39, RZ ;  /* 0x0000002702237227 */ /* 0x000fc800078e00ff */
[----:B------:R-:W-:Y:S02]  /*2430*/  IMAD R36, R0, R36, R37 ;  /* 0x0000002400247224 */ /* 0x000fe400078e0225 */
[--C-:B------:R-:W-:Y:S02]  /*2440*/  @!P1 IMAD.IADD R32, R32, 0x1, -R0.reuse ;  /* 0x0000000120209824 */ /* 0x100fe400078e0a00 */
[--C-:B------:R-:W-:Y:S01]  /*2450*/  @!P6 IMAD.IADD R33, R33, 0x1, -R0.reuse ;  /* 0x000000012121e824 */ /* 0x100fe200078e0a00 */
[C---:B------:R-:W-:Y:S01]  /*2460*/  ISETP.GT.U32.AND P6, PT, R0.reuse, R36, PT ;  /* 0x000000240000720c */ /* 0x040fe20003fc4070 */
[----:B------:R-:W-:Y:S01]  /*2470*/  IMAD.MOV R35, RZ, RZ, -R35 ;  /* 0x000000ffff237224 */ /* 0x000fe200078e0a23 */
[----:B------:R-:W-:Y:S01]  /*2480*/  ISETP.GT.U32.AND P1, PT, R0, R32, PT ;  /* 0x000000200000720c */ /* 0x000fe20003f24070 */
[----:B------:R-:W-:Y:S02]  /*2490*/  @!P2 IMAD.IADD R34, R34, 0x1, -R0 ;  /* 0x000000012222a824 */ /* 0x000fe400078e0a00 */
[C---:B------:R-:W-:Y:S01]  /*24a0*/  IMAD R35, R0.reuse, R35, R39 ;  /* 0x0000002300237224 */ /* 0x040fe200078e0227 */
[----:B------:R-:W-:Y:S01]  /*24b0*/  IABS R39, R44 ;  /* 0x0000002c00277213 */ /* 0x000fe20000000000 */
[----:B------:R-:W-:Y:S01]  /*24c0*/  @!P4 IMAD.MOV R33, RZ, RZ, -R33 ;  /* 0x000000ffff21c224 */ /* 0x000fe200078e0a21 */
[----:B------:R-:W-:Y:S01]  /*24d0*/  ISETP.GT.U32.AND P2, PT, R0, R34, PT ;  /* 0x000000220000720c */ /* 0x000fe20003f44070 */
[----:B------:R-:W-:-:S04]  /*24e0*/  IMAD.HI.U32 R38, R2, R41, RZ ;  /* 0x0000002902267227 */ /* 0x000fc800078e00ff */
[----:B------:R-:W-:-:S04]  /*24f0*/  IMAD.HI.U32 R37, R2, R39, RZ ;  /* 0x0000002702257227 */ /* 0x000fc800078e00ff */
[--C-:B------:R-:W-:Y:S01]  /*2500*/  @!P6 IMAD.IADD R36, R36, 0x1, -R0.reuse ;  /* 0x000000012424e824 */ /* 0x100fe200078e0a00 */
[----:B------:R-:W-:Y:S01]  /*2510*/  ISETP.GE.AND P6, PT, R42, RZ, PT ;  /* 0x000000ff2a00720c */ /* 0x000fe20003fc6270 */
[----:B------:R-:W-:Y:S01]  /*2520*/  IMAD.MOV R37, RZ, RZ, -R37 ;  /* 0x000000ffff257224 */ /* 0x000fe200078e0a25 */
[----:B------:R-:W-:Y:S01]  /*2530*/  LOP3.LUT R42, R3, 0x90, RZ, 0xfc, !PT ;  /* 0x00000090032a7812 */ /* 0x000fe200078efcff */
[--C-:B------:R-:W-:Y:S01]  /*2540*/  @!P1 IMAD.IADD R32, R32, 0x1, -R0.reuse ;  /* 0x0000000120209824 */ /* 0x100fe200078e0a00 */
[C---:B------:R-:W-:Y:S01]  /*2550*/  ISETP.GT.U32.AND P1, PT, R0.reuse, R35, PT ;  /* 0x000000230000720c */ /* 0x040fe20003f24070 */
[C---:B------:R-:W-:Y:S01]  /*2560*/  IMAD R37, R0.reuse, R37, R39 ;  /* 0x0000002500257224 */ /* 0x040fe200078e0227 */
[----:B------:R-:W-:Y:S01]  /*2570*/  ISETP.GT.U32.AND P4, PT, R0, R36, PT ;  /* 0x000000240000720c */ /* 0x000fe20003f84070 */
[----:B------:R-:W-:Y:S02]  /*2580*/  @!P2 IMAD.IADD R34, R34, 0x1, -R0 ;  /* 0x000000012222a824 */ /* 0x000fe400078e0a00 */
[----:B------:R-:W-:Y:S01]  /*2590*/  IMAD.HI.U32 R39, R2, R45, RZ ;  /* 0x0000002d02277227 */ /* 0x000fe200078e00ff */
[----:B------:R-:W-:-:S03]  /*25a0*/  ISETP.GT.U32.AND P2, PT, R0, R37, PT ;  /* 0x000000250000720c */ /* 0x000fc60003f44070 */
[----:B------:R-:W-:Y:S02]  /*25b0*/  IMAD.MOV R38, RZ, RZ, -R38 ;  /* 0x000000ffff267224 */ /* 0x000fe400078e0a26 */
[----:B------:R-:W-:Y:S02]  /*25c0*/  IMAD.MOV R39, RZ, RZ, -R39 ;  /* 0x000000ffff277224 */ /* 0x000fe400078e0a27 */
[----:B------:R-:W-:Y:S01]  /*25d0*/  IMAD R38, R0, R38, R41 ;  /* 0x0000002600267224 */ /* 0x000fe200078e0229 */
[----:B------:R-:W-:Y:S01]  /*25e0*/  IABS R41, R42 ;  /* 0x0000002a00297213 */ /* 0x000fe20000000000 */
[--C-:B------:R-:W-:Y:S01]  /*25f0*/  @!P1 IMAD.IADD R35, R35, 0x1, -R0.reuse ;  /* 0x0000000123239824 */ /* 0x100fe200078e0a00 */
[----:B------:R-:W-:Y:S01]  /*2600*/  ISETP.GE.AND P1, PT, R40, RZ, PT ;  /* 0x000000ff2800720c */ /* 0x000fe20003f26270 */
[----:B------:R-:W-:Y:S02]  /*2610*/  IMAD R40, R0, R39, R45 ;  /* 0x0000002700287224 */ /* 0x000fe400078e022d */
[----:B------:R-:W-:Y:S01]  /*2620*/  @!P4 IMAD.IADD R36, R36, 0x1, -R0 ;  /* 0x000000012424c824 */ /* 0x000fe200078e0a00 */
[C---:B------:R-:W-:Y:S01]  /*2630*/  ISETP.GT.U32.AND P4, PT, R0.reuse, R38, PT ;  /* 0x000000260000720c */ /* 0x040fe20003f84070 */
[----:B------:R-:W-:Y:S01]  /*2640*/  @!P5 IMAD.MOV R34, RZ, RZ, -R34 ;  /* 0x000000ffff22d224 */ /* 0x000fe200078e0a22 */
[----:B------:R-:W-:Y:S01]  /*2650*/  ISETP.GT.U32.AND P5, PT, R0, R40, PT ;  /* 0x000000280000720c */ /* 0x000fe20003fa4070 */
[----:B------:R-:W-:-:S02]  /*2660*/  @!P2 IMAD.IADD R37, R37, 0x1, -R0 ;  /* 0x000000012525a824 */ /* 0x000fc400078e0a00 */
[----:B------:R-:W-:Y:S02]  /*2670*/  IMAD.MOV.U32 R45, RZ, RZ, R41 ;  /* 0x000000ffff2d7224 */ /* 0x000fe400078e0029 */
[----:B------:R-:W-:Y:S01]  /*2680*/  @!P6 IMAD.MOV R36, RZ, RZ, -R36 ;  /* 0x000000ffff24e224 */ /* 0x000fe200078e0a24 */
[----:B------:R-:W-:Y:S01]  /*2690*/  ISETP.GT.U32.AND P2, PT, R0, R37, PT ;  /* 0x000000250000720c */ /* 0x000fe20003f44070 */
[----:B------:R-:W-:Y:S01]  /*26a0*/  IMAD.HI.U32 R39, R2, R45, RZ ;  /* 0x0000002d02277227 */ /* 0x000fe200078e00ff */
[----:B------:R-:W-:Y:S02]  /*26b0*/  ISETP.GE.AND P6, PT, R48, RZ, PT ;  /* 0x000000ff3000720c */ /* 0x000fe40003fc6270 */
[----:B------:R-:W-:Y:S01]  /*26c0*/  LOP3.LUT R48, R3, 0x98, RZ, 0xfc, !PT ;  /* 0x0000009803307812 */ /* 0x000fe200078efcff */
[--C-:B------:R-:W-:Y:S02]  /*26d0*/  @!P4 IMAD.IADD R38, R38, 0x1, -R0.reuse ;  /* 0x000000012626c824 */ /* 0x100fe400078e0a00 */
[----:B------:R-:W-:-:S02]  /*26e0*/  @!P5 IMAD.IADD R40, R40, 0x1, -R0 ;  /* 0x000000012828d824 */ /* 0x000fc400078e0a00 */
[----:B------:R-:W-:Y:S01]  /*26f0*/  IMAD.HI.U32 R41, R2, R47, RZ ;  /* 0x0000002f02297227 */ /* 0x000fe200078e00ff */
[C---:B------:R-:W-:Y:S02]  /*2700*/  ISETP.GT.U32.AND P4, PT, R0.reuse, R38, PT ;  /* 0x000000260000720c */ /* 0x040fe40003f84070 */
[----:B------:R-:W-:Y:S01]  /*2710*/  ISETP.GT.U32.AND P5, PT, R0, R40, PT ;  /* 0x000000280000720c */ /* 0x000fe20003fa4070 */
[----:B------:R-:W-:Y:S01]  /*2720*/  @!P2 IMAD.IADD R37, R37, 0x1, -R0 ;  /* 0x000000012525a824 */ /* 0x000fe200078e0a00 */
[----:B------:R-:W-:Y:S01]  /*2730*/  ISETP.GE.AND P2, PT, R42, RZ, PT ;  /* 0x000000ff2a00720c */ /* 0x000fe20003f46270 */
[----:B------:R-:W-:Y:S01]  /*2740*/  IMAD.MOV R39, RZ, RZ, -R39 ;  /* 0x000000ffff277224 */ /* 0x000fe200078e0a27 */
[----:B------:R-:W-:Y:S01]  /*2750*/  IABS R42, R48 ;  /* 0x00000030002a7213 */ /* 0x000fe20000000000 */
[----:B------:R-:W-:Y:S02]  /*2760*/  IMAD.MOV R41, RZ, RZ, -R41 ;  /* 0x000000ffff297224 */ /* 0x000fe400078e0a29 */
[----:B------:R-:W-:-:S02]  /*2770*/  IMAD R39, R0, R39, R45 ;  /* 0x0000002700277224 */ /* 0x000fc400078e022d */
[----:B------:R-:W-:Y:S02]  /*2780*/  IMAD.MOV.U32 R45, RZ, RZ, R42 ;  /* 0x000000ffff2d7224 */ /* 0x000fe400078e002a */
[----:B------:R-:W-:Y:S01]  /*2790*/  @!P0 IMAD.MOV R32, RZ, RZ, -R32 ;  /* 0x000000ffff208224 */ /* 0x000fe200078e0a20 */
[C---:B------:R-:W-:Y:S01]  /*27a0*/  ISETP.GT.U32.AND P0, PT, R0.reuse, R35, PT ;  /* 0x000000230000720c */ /* 0x040fe20003f04070 */
[----:B------:R-:W-:Y:S01]  /*27b0*/  IMAD R41, R0, R41, R47 ;  /* 0x0000002900297224 */ /* 0x000fe200078e022f */
[----:B------:R-:W-:Y:S01]  /*27c0*/  IABS R47, R52 ;  /* 0x00000034002f7213 */ /* 0x000fe20000000000 */
[----:B------:R-:W-:Y:S01]  /*27d0*/  @!P4 IMAD.IADD R38, R38, 0x1, -R0 ;  /* 0x000000012626c824 */ /* 0x000fe200078e0a00 */
[----:B------:R-:W-:Y:S01]  /*27e0*/  ISETP.GT.U32.AND P4, PT, R0, R39, PT ;  /* 0x000000270000720c */ /* 0x000fe20003f84070 */
[----:B------:R-:W-:-:S04]  /*27f0*/  IMAD.HI.U32 R42, R2, R45, RZ ;  /* 0x0000002d022a7227 */ /* 0x000fc800078e00ff */
[----:B------:R-:W-:Y:S01]  /*2800*/  @!P5 IMAD.IADD R40, R40, 0x1, -R0 ;  /* 0x000000012828d824 */ /* 0x000fe200078e0a00 */
[----:B------:R-:W-:Y:S01]  /*2810*/  ISETP.GT.U32.AND P5, PT, R0, R41, PT ;  /* 0x000000290000720c */ /* 0x000fe20003fa4070 */
[----:B------:R-:W-:Y:S02]  /*2820*/  IMAD.MOV R42, RZ, RZ, -R42 ;  /* 0x000000ffff2a7224 */ /* 0x000fe400078e0a2a */
[--C-:B------:R-:W-:Y:S01]  /*2830*/  @!P0 IMAD.IADD R35, R35, 0x1, -R0.reuse ;  /* 0x0000000123238824 */ /* 0x100fe200078e0a00 */
[----:B------:R-:W-:Y:S01]  /*2840*/  ISETP.GE.AND P0, PT, R44, RZ, PT ;  /* 0x000000ff2c00720c */ /* 0x000fe20003f06270 */
[----:B------:R-:W-:Y:S02]  /*2850*/  IMAD R42, R0, R42, R45 ;  /* 0x0000002a002a7224 */ /* 0x000fe400078e022d */
[----:B------:R-:W-:Y:S02]  /*2860*/  @!P4 IMAD.IADD R39, R39, 0x1, -R0 ;  /* 0x000000012727c824 */ /* 0x000fe400078e0a00 */
[----:B------:R-:W-:Y:S01]  /*2870*/  IMAD.HI.U32 R44, R2, R47, RZ ;  /* 0x0000002f022c7227 */ /* 0x000fe200078e00ff */
[----:B------:R-:W-:-:S03]  /*2880*/  ISETP.GT.U32.AND P4, PT, R0, R42, PT ;  /* 0x0000002a0000720c */ /* 0x000fc60003f84070 */
[----:B------:R-:W-:-:S04]  /*2890*/  IMAD.HI.U32 R45, R2, R49, RZ ;  /* 0x00000031022d7227 */ /* 0x000fc800078e00ff */
[----:B------:R-:W-:Y:S01]  /*28a0*/  @!P1 IMAD.MOV R35, RZ, RZ, -R35 ;  /* 0x000000ffff239224 */ /* 0x000fe200078e0a23 */
[----:B------:R-:W-:Y:S01]  /*28b0*/  ISETP.GE.AND P1, PT, R46, RZ, PT ;  /* 0x000000ff2e00720c */ /* 0x000fe20003f26270 */
[----:B------:R-:W-:Y:S01]  /*28c0*/  @!P5 IMAD.IADD R41, R41, 0x1, -R0 ;  /* 0x000000012929d824 */ /* 0x000fe200078e0a00 */
[C---:B------:R-:W-:Y:S01]  /*28d0*/  ISETP.GT.U32.AND P5, PT, R0.reuse, R39, PT ;  /* 0x000000270000720c */ /* 0x040fe20003fa4070 */
[----:B------:R-:W-:Y:S02]  /*28e0*/  IMAD.MOV R44, RZ, RZ, -R44 ;  /* 0x000000ffff2c7224 */ /* 0x000fe400078e0a2c */
[----:B------:R-:W-:Y:S02]  /*28f0*/  IMAD.MOV R46, RZ, RZ, -R45 ;  /* 0x000000ffff2e7224 */ /* 0x000fe400078e0a2d */
[----:B------:R-:W-:Y:S02]  /*2900*/  IMAD R45, R0, R44, R47 ;  /* 0x0000002c002d7224 */ /* 0x000fe400078e022f */
[----:B------:R-:W-:-:S04]  /*2910*/  IMAD.HI.U32 R44, R2, R51, RZ ;  /* 0x00000033022c7227 */ /* 0x000fc800078e00ff */
[----:B------:R-:W-:Y:S02]  /*2920*/  IMAD R47, R0, R46, R49 ;  /* 0x0000002e002f7224 */ /* 0x000fe400078e0231 */
[----:B------:R-:W-:Y:S01]  /*2930*/  @!P4 IMAD.IADD R42, R42, 0x1, -R0 ;  /* 0x000000012a2ac824 */ /* 0x000fe200078e0a00 */
[C---:B------:R-:W-:Y:S01]  /*2940*/  ISETP.GT.U32.AND P4, PT, R0.reuse, R41, PT ;  /* 0x000000290000720c */ /* 0x040fe20003f84070 */
[----:B------:R-:W-:Y:S02]  /*2950*/  IMAD.MOV R44, RZ, RZ, -R44 ;  /* 0x000000ffff2c7224 */ /* 0x000fe400078e0a2c */
[----:B------:R-:W-:Y:S01]  /*2960*/  @!P6 IMAD.MOV R40, RZ, RZ, -R40 ;  /* 0x000000ffff28e224 */ /* 0x000fe200078e0a28 */
[----:B------:R-:W-:Y:S01]  /*2970*/  ISETP.GT.U32.AND P6, PT, R0, R47, PT ;  /* 0x0000002f0000720c */ /* 0x000fe20003fc4070 */
[----:B------:R-:W-:Y:S01]  /*2980*/  @!P0 IMAD.MOV R37, RZ, RZ, -R37 ;  /* 0x000000ffff258224 */ /* 0x000fe200078e0a25 */
[----:B------:R-:W-:Y:S01]  /*2990*/  ISETP.GE.AND P0, PT, R50, RZ, PT ;  /* 0x000000ff3200720c */ /* 0x000fe20003f06270 */
[----:B------:R-:W-:Y:S01]  /*29a0*/  @!P5 IMAD.IADD R39, R39, 0x1, -R0 ;  /* 0x000000012727d824 */ /* 0x000fe200078e0a00 */
[C---:B------:R-:W-:Y:S01]  /*29b0*/  ISETP.GT.U32.AND P5, PT, R0.reuse, R45, PT ;  /* 0x0000002d0000720c */ /* 0x040fe20003fa4070 */
[----:B------:R-:W-:Y:S01]  /*29c0*/  IMAD R49, R0, R44, R51 ;  /* 0x0000002c00317224 */ /* 0x000fe200078e0233 */
[----:B------:R-:W-:Y:S01]  /*29d0*/  LOP3.LUT R50, R3, 0xb0, RZ, 0xfc, !PT ;  /* 0x000000b003327812 */ /* 0x000fe200078efcff */
[----:B------:R-:W-:-:S03]  /*29e0*/  IMAD.HI.U32 R44, R2, R53, RZ ;  /* 0x00000035022c7227 */ /* 0x000fc600078e00ff */
[----:B------:R-:W-:Y:S01]  /*29f0*/  IABS R55, R50 ;  /* 0x0000003200377213 */ /* 0x000fe20000000000 */
[----:B------:R-:W-:Y:S01]  /*2a00*/  @!P2 IMAD.MOV R39, RZ, RZ, -R39 ;  /* 0x000000ffff27a224 */ /* 0x000fe200078e0a27 */
[----:B------:R-:W-:Y:S01]  /*2a10*/  ISETP.GE.AND P2, PT, R48, RZ, PT ;  /* 0x000000ff3000720c */ /* 0x000fe20003f46270 */
[----:B------:R-:W-:Y:S01]  /*2a20*/  IMAD.MOV R44, RZ, RZ, -R44 ;  /* 0x000000ffff2c7224 */ /* 0x000fe200078e0a2c */
[----:B------:R-:W-:Y:S01]  /*2a30*/  LOP3.LUT R48, R3, 0xac, RZ, 0xfc, !PT ;  /* 0x000000ac03307812 */ /* 0x000fe200078efcff */
[--C-:B------:R-:W-:Y:S01]  /*2a40*/  @!P4 IMAD.IADD R41, R41, 0x1, -R0.reuse ;  /* 0x000000012929c824 */ /* 0x100fe200078e0a00 */
[C---:B------:R-:W-:Y:S01]  /*2a50*/  ISETP.GT.U32.AND P4, PT, R0.reuse, R49, PT ;  /* 0x000000310000720c */ /* 0x040fe20003f84070 */
[----:B------:R-:W-:Y:S01]  /*2a60*/  IMAD R51, R0, R44, R53 ;  /* 0x0000002c00337224 */ /* 0x000fe200078e0235 */
[----:B------:R-:W-:Y:S01]  /*2a70*/  IABS R53, R48 ;  /* 0x0000003000357213 */ /* 0x000fe20000000000 */
[----:B------:R-:W-:Y:S02]  /*2a80*/  @!P6 IMAD.IADD R47, R47, 0x1, -R0 ;  /* 0x000000012f2fe824 */ /* 0x000fe400078e0a00 */
[----:B------:R-:W-:-:S02]  /*2a90*/  @!P0 IMAD.MOV R41, RZ, RZ, -R41 ;  /* 0x000000ffff298224 */ /* 0x000fc400078e0a29 */
[----:B------:R-:W-:Y:S01]  /*2aa0*/  IMAD.HI.U32 R44, R2, R53, RZ ;  /* 0x00000035022c7227 */ /* 0x000fe200078e00ff */
[----:B------:R-:W-:-:S03]  /*2ab0*/  ISETP.GT.U32.AND P0, PT, R0, R47, PT ;  /* 0x0000002f0000720c */ /* 0x000fc60003f04070 */
[----:B------:R-:W-:Y:S01]  /*2ac0*/  @!P1 IMAD.MOV R38, RZ, RZ, -R38 ;  /* 0x000000ffff269224 */ /* 0x000fe200078e0a26 */
[----:B------:R-:W-:Y:S01]  /*2ad0*/  ISETP.GT.U32.AND P1, PT, R0, R42, PT ;  /* 0x0000002a0000720c */ /* 0x000fe20003f24070 */
[----:B------:R-:W-:Y:S01]  /*2ae0*/  @!P5 IMAD.IADD R45, R45, 0x1, -R0 ;  /* 0x000000012d2dd824 */ /* 0x000fe200078e0a00 */
[----:B------:R-:W-:Y:S01]  /*2af0*/  ISETP.GE.AND P5, PT, R54, RZ, PT ;  /* 0x000000ff3600720c */ /* 0x000fe20003fa6270 */
[----:B------:R-:W-:Y:S01]  /*2b00*/  IMAD.MOV R46, RZ, RZ, -R44 ;  /* 0x000000ffff2e7224 */ /* 0x000fe200078e0a2c */
[----:B------:R-:W-:Y:S01]  /*2b10*/  LOP3.LUT R54, R3, 0xb8, RZ, 0xfc, !PT ;  /* 0x000000b803367812 */ /* 0x000fe200078efcff */
[----:B------:R-:W-:Y:S01]  /*2b20*/  IMAD.HI.U32 R44, R2, R55, RZ ;  /* 0x00000037022c7227 */ /* 0x000fe200078e00ff */
[----:B------:R-:W-:Y:S02]  /*2b30*/  ISETP.GT.U32.AND P6, PT, R0, R45, PT ;  /* 0x0000002d0000720c */ /* 0x000fe40003fc4070 */
[----:B------:R-:W-:Y:S01]  /*2b40*/  IABS R59, R54 ;  /* 0x00000036003b7213 */ /* 0x000fe20000000000 */
[----:B------:R-:W-:-:S02]  /*2b50*/  IMAD.MOV R44, RZ, RZ, -R44 ;  /* 0x000000ffff2c7224 */ /* 0x000fc400078e0a2c */
[--C-:B------:R-:W-:Y:S01]  /*2b60*/  @!P0 IMAD.IADD R47, R47, 0x1, -R0.reuse ;  /* 0x000000012f2f8824 */ /* 0x100fe200078e0a00 */
[----:B------:R-:W-:Y:S01]  /*2b70*/  ISETP.GE.AND P0, PT, R57, RZ, PT ;  /* 0x000000ff3900720c */ /* 0x000fe20003f06270 */
[----:B------:R-:W-:Y:S02]  /*2b80*/  IMAD R55, R0, R44, R55 ;  /* 0x0000002c00377224 */ /* 0x000fe400078e0237 */
[--C-:B------:R-:W-:Y:S01]  /*2b90*/  @!P1 IMAD.IADD R42, R42, 0x1, -R0.reuse ;  /* 0x000000012a2a9824 */ /* 0x100fe200078e0a00 */
[----:B------:R-:W-:Y:S01]  /*2ba0*/  ISETP.GE.AND P1, PT, R52, RZ, PT ;  /* 0x000000ff3400720c */ /* 0x000fe20003f26270 */
[----:B------:R-:W-:Y:S01]  /*2bb0*/  @!P4 IMAD.IADD R49, R49, 0x1, -R0 ;  /* 0x000000013131c824 */ /* 0x000fe200078e0a00 */
[----:B------:R-:W-:Y:S01]  /*2bc0*/  LOP3.LUT R52, R3, 0xb4, RZ, 0xfc, !PT ;  /* 0x000000b403347812 */ /* 0x000fe200078efcff */
[----:B------:R-:W-:Y:S01]  /*2bd0*/  @!P5 IMAD.MOV R47, RZ, RZ, -R47 ;  /* 0x000000ffff2fd224 */ /* 0x000fe200078e0a2f */
[C---:B------:R-:W-:Y:S01]  /*2be0*/  ISETP.GT.U32.AND P5, PT, R0.reuse, R55, PT ;  /* 0x000000370000720c */ /* 0x040fe20003fa4070 */
[----:B------:R-:W-:Y:S01]  /*2bf0*/  @!P2 IMAD.MOV R42, RZ, RZ, -R42 ;  /* 0x000000ffff2aa224 */ /* 0x000fe200078e0a2a */
[C---:B------:R-:W-:Y:S01]  /*2c00*/  ISETP.GT.U32.AND P2, PT, R0.reuse, R51, PT ;  /* 0x000000330000720c */ /* 0x040fe20003f44070 */
[----:B------:R-:W-:Y:S01]  /*2c10*/  @!P6 IMAD.IADD R45, R45, 0x1, -R0 ;  /* 0x000000012d2de824 */ /* 0x000fe200078e0a00 */
[C---:B------:R-:W-:Y:S01]  /*2c20*/  ISETP.GT.U32.AND P4, PT, R0.reuse, R49, PT ;  /* 0x000000310000720c */ /* 0x040fe20003f84070 */
[----:B------:R-:W-:Y:S01]  /*2c30*/  IMAD R53, R0, R46, R53 ;  /* 0x0000002e00357224 */ /* 0x000fe200078e0235 */
[----:B------:R-:W-:-:S02]  /*2c40*/  IABS R57, R52 ;  /* 0x0000003400397213 */ /* 0x000fc40000000000 */
[----:B------:R-:W-:Y:S01]  /*2c50*/  ISETP.GE.AND P6, PT, R56, RZ, PT ;  /* 0x000000ff3800720c */ /* 0x000fe20003fc6270 */
[----:B------:R-:W-:Y:S01]  /*2c60*/  @!P1 IMAD.MOV R45, RZ, RZ, -R45 ;  /* 0x000000ffff2d9224 */ /* 0x000fe200078e0a2d */
[----:B------:R-:W-:Y:S01]  /*2c70*/  LOP3.LUT R56, R3, 0xbc, RZ, 0xfc, !PT ;  /* 0x000000bc03387812 */ /* 0x000fe200078efcff */
[----:B------:R-:W-:-:S03]  /*2c80*/  IMAD.HI.U32 R44, R2, R57, RZ ;  /* 0x00000039022c7227 */ /* 0x000fc600078e00ff */
[----:B------:R-:W-:Y:S01]  /*2c90*/  IABS R61, R56 ;  /* 0x00000038003d7213 */ /* 0x000fe20000000000 */
[----:B------:R-:W-:Y:S02]  /*2ca0*/  IMAD.MOV R44, RZ, RZ, -R44 ;  /* 0x000000ffff2c7224 */ /* 0x000fe400078e0a2c */
[--C-:B------:R-:W-:Y:S02]  /*2cb0*/  @!P5 IMAD.IADD R55, R55, 0x1, -R0.reuse ;  /* 0x000000013737d824 */ /* 0x100fe400078e0a00 */
[--C-:B------:R-:W-:Y:S01]  /*2cc0*/  @!P2 IMAD.IADD R51, R51, 0x1, -R0.reuse ;  /* 0x000000013333a824 */ /* 0x100fe200078e0a00 */
[----:B------:R-:W-:Y:S01]  /*2cd0*/  ISETP.GE.AND P2, PT, R48, RZ, PT ;  /* 0x000000ff3000720c */ /* 0x000fe20003f46270 */
[----:B------:R-:W-:Y:S01]  /*2ce0*/  @!P4 IMAD.IADD R49, R49, 0x1, -R0 ;  /* 0x000000013131c824 */ /* 0x000fe200078e0a00 */
[C---:B------:R-:W-:Y:S01]  /*2cf0*/  ISETP.GT.U32.AND P5, PT, R0.reuse, R55, PT ;  /* 0x000000370000720c */ /* 0x040fe20003fa4070 */
[C---:B------:R-:W-:Y:S01]  /*2d00*/  IMAD R57, R0.reuse, R44, R57 ;  /* 0x0000002c00397224 */ /* 0x040fe200078e0239 */
[----:B------:R-:W-:Y:S01]  /*2d10*/  ISETP.GT.U32.AND P1, PT, R0, R51, PT ;  /* 0x000000330000720c */ /* 0x000fe20003f24070 */
[----:B------:R-:W-:Y:S01]  /*2d20*/  IMAD.HI.U32 R44, R2, R59, RZ ;  /* 0x0000003b022c7227 */ /* 0x000fe200078e00ff */
[----:B------:R-:W-:-:S03]  /*2d30*/  ISETP.GT.U32.AND P4, PT, R0, R53, PT ;  /* 0x000000350000720c */ /* 0x000fc60003f84070 */
[----:B------:R-:W-:-:S04]  /*2d40*/  IMAD.HI.U32 R46, R2, R61, RZ ;  /* 0x0000003d022e7227 */ /* 0x000fc800078e00ff */
[----:B------:R-:W-:Y:S01]  /*2d50*/  @!P6 IMAD.MOV R49, RZ, RZ, -R49 ;  /* 0x000000ffff31e224 */ /* 0x000fe200078e0a31 */
[----:B------:R-:W-:Y:S01]  /*2d60*/  ISETP.GE.AND P6, PT, R50, RZ, PT ;  /* 0x000000ff3200720c */ /* 0x000fe20003fc6270 */
[----:B------:R-:W-:Y:S01]  /*2d70*/  IMAD.MOV R48, RZ, RZ, -R44 ;  /* 0x000000ffff307224 */ /* 0x000fe200078e0a2c */
[----:B------:R-:W-:Y:S01]  /*2d80*/  LOP3.LUT R50, R3, 0xc4, RZ, 0xfc, !PT ;  /* 0x000000c403327812 */ /* 0x000fe200078efcff */
[----:B------:R-:W-:-:S03]  /*2d90*/  IMAD.HI.U32 R44, R2, R63, RZ ;  /* 0x0000003f022c7227 */ /* 0x000fc600078e00ff */
[----:B------:R-:W-:Y:S01]  /*2da0*/  IABS R65, R50 ;  /* 0x0000003200417213 */ /* 0x000fe20000000000 */
[----:B------:R-:W-:Y:S02]  /*2db0*/  IMAD.MOV R46, RZ, RZ, -R46 ;  /* 0x000000ffff2e7224 */ /* 0x000fe400078e0a2e */
[----:B------:R-:W-:Y:S02]  /*2dc0*/  IMAD.MOV R44, RZ, RZ, -R44 ;  /* 0x000000ffff2c7224 */ /* 0x000fe400078e0a2c */
[C---:B------:R-:W-:Y:S02]  /*2dd0*/  IMAD R61, R0.reuse, R46, R61 ;  /* 0x0000002e003d7224 */ /* 0x040fe400078e023d */
[C---:B------:R-:W-:Y:S02]  /*2de0*/  IMAD R63, R0.reuse, R44, R63 ;  /* 0x0000002c003f7224 */ /* 0x040fe400078e023f */
[--C-:B------:R-:W-:Y:S01]  /*2df0*/  @!P5 IMAD.IADD R55, R55, 0x1, -R0.reuse ;  /* 0x000000013737d824 */ /* 0x100fe200078e0a00 */
[C---:B------:R-:W-:Y:S01]  /*2e00*/  ISETP.GT.U32.AND P5, PT, R0.reuse, R61, PT ;  /* 0x0000003d0000720c */ /* 0x040fe20003fa4070 */
[----:B------:R-:W-:Y:S01]  /*2e10*/  @!P1 IMAD.IADD R51, R51, 0x1, -R0 ;  /* 0x0000000133339824 */ /* 0x000fe200078e0a00 */
[C---:B------:R-:W-:Y:S01]  /*2e20*/  ISETP.GT.U32.AND P1, PT, R0.reuse, R57, PT ;  /* 0x000000390000720c */ /* 0x040fe20003f24070 */
[C---:B------:R-:W-:Y:S01]  /*2e30*/  IMAD R59, R0.reuse, R48, R59 ;  /* 0x00000030003b7224 */ /* 0x040fe200078e023b */
[----:B------:R-:W-:Y:S01]  /*2e40*/  LOP3.LUT R48, R3, 0xc8, RZ, 0xfc, !PT ;  /* 0x000000c803307812 */ /* 0x000fe200078efcff */
[----:B------:R-:W-:Y:S01]  /*2e50*/  @!P6 IMAD.MOV R55, RZ, RZ, -R55 ;  /* 0x000000ffff37e224 */ /* 0x000fe200078e0a37 */
[C---:B------:R-:W-:Y:S01]  /*2e60*/  ISETP.GT.U32.AND P6, PT, R0.reuse, R63, PT ;  /* 0x0000003f0000720c */ /* 0x040fe20003fc4070 */
[----:B------:R-:W-:Y:S01]  /*2e70*/  @!P0 IMAD.MOV R51, RZ, RZ, -R51 ;  /* 0x000000ffff338224 */ /* 0x000fe200078e0a33 */
[----:B------:R-:W-:Y:S01]  /*2e80*/  ISETP.GT.U32.AND P0, PT, R0, R59, PT ;  /* 0x0000003b0000720c */ /* 0x000fe20003f04070 */
[----:B------:R-:W-:Y:S01]  /*2e90*/  IMAD.HI.U32 R44, R2, R65, RZ ;  /* 0x00000041022c7227 */ /* 0x000fe200078e00ff */
[----:B------:R-:W-:-:S03]  /*2ea0*/  IABS R67, R48 ;  /* 0x0000003000437213 */ /* 0x000fc60000000000 */
[--C-:B------:R-:W-:Y:S02]  /*2eb0*/  @!P4 IMAD.IADD R53, R53, 0x1, -R0.reuse ;  /* 0x000000013535c824 */ /* 0x100fe400078e0a00 */
[----:B------:R-:W-:Y:S02]  /*2ec0*/  @!P5 IMAD.IADD R61, R61, 0x1, -R0 ;  /* 0x000000013d3dd824 */ /* 0x000fe400078e0a00 */
[----:B------:R-:W-:Y:S01]  /*2ed0*/  IMAD.MOV R44, RZ, RZ, -R44 ;  /* 0x000000ffff2c7224 */ /* 0x000fe200078e0a2c */
[C---:B------:R-:W-:Y:S01]  /*2ee0*/  ISETP.GT.U32.AND P4, PT, R0.reuse, R53, PT ;  /* 0x000000350000720c */ /* 0x040fe20003f84070 */
[--C-:B------:R-:W-:Y:S01]  /*2ef0*/  @!P6 IMAD.IADD R63, R63, 0x1, -R0.reuse ;  /* 0x000000013f3fe824 */ /* 0x100fe200078e0a00 */
[C---:B------:R-:W-:Y:S01]  /*2f00*/  ISETP.GT.U32.AND P6, PT, R0.reuse, R61, PT ;  /* 0x0000003d0000720c */ /* 0x040fe20003fc4070 */
[----:B------:R-:W-:Y:S02]  /*2f10*/  IMAD R65, R0, R44, R65 ;  /* 0x0000002c00417224 */ /* 0x000fe400078e0241 */
[----:B------:R-:W-:Y:S01]  /*2f20*/  @!P0 IMAD.IADD R59, R59, 0x1, -R0 ;  /* 0x000000013b3b8824 */ /* 0x000fe200078e0a00 */
[----:B------:R-:W-:Y:S01]  /*2f30*/  ISETP.GE.AND P0, PT, R58, RZ, PT ;  /* 0x000000ff3a00720c */ /* 0x000fe20003f06270 */
[----:B------:R-:W-:Y:S01]  /*2f40*/  IMAD.HI.U32 R44, R2, R67, RZ ;  /* 0x00000043022c7227 */ /* 0x000fe200078e00ff */
[----:B------:R-:W-:-:S02]  /*2f50*/  LOP3.LUT R58, R3, 0xf4, RZ, 0xfc, !PT ;  /* 0x000000f4033a7812 */ /* 0x000fc400078efcff */
[C---:B------:R-:W-:Y:S01]  /*2f60*/  ISETP.GT.U32.AND P5, PT, R0.reuse, R59, PT ;  /* 0x0000003b0000720c */ /* 0x040fe20003fa4070 */
[----:B------:R-:W-:Y:S01]  /*2f70*/  @!P1 IMAD.IADD R57, R57, 0x1, -R0 ;  /* 0x0000000139399824 */ /* 0x000fe200078e0a00 */
[----:B------:R-:W-:Y:S01]  /*2f80*/  IABS R89, R58 ;  /* 0x0000003a00597213 */ /* 0x000fe20000000000 */
[----:B------:R-:W-:Y:S02]  /*2f90*/  IMAD.MOV R44, RZ, RZ, -R44 ;  /* 0x000000ffff2c7224 */ /* 0x000fe400078e0a2c */
[--C-:B------:R-:W-:Y:S01]  /*2fa0*/  @!P4 IMAD.IADD R53, R53, 0x1, -R0.reuse ;  /* 0x000000013535c824 */ /* 0x100fe200078e0a00 */
[C---:B------:R-:W-:Y:S01]  /*2fb0*/  ISETP.GT.U32.AND P1, PT, R0.reuse, R57, PT ;  /* 0x000000390000720c */ /* 0x040fe20003f24070 */
[----:B------:R-:W-:Y:S01]  /*2fc0*/  IMAD R67, R0, R44, R67 ;  /* 0x0000002c00437224 */ /* 0x000fe200078e0243 */
[----:B------:R-:W-:Y:S01]  /*2fd0*/  ISETP.GE.AND P4, PT, R52, RZ, PT ;  /* 0x000000ff3400720c */ /* 0x000fe20003f86270 */
[--C-:B------:R-:W-:Y:S01]  /*2fe0*/  @!P6 IMAD.IADD R61, R61, 0x1, -R0.reuse ;  /* 0x000000013d3de824 */ /* 0x100fe200078e0a00 */
[----:B------:R-:W-:Y:S01]  /*2ff0*/  LOP3.LUT R52, R3, 0xcc, RZ, 0xfc, !PT ;  /* 0x000000cc03347812 */ /* 0x000fe200078efcff */
[----:B------:R-:W-:Y:S01]  /*3000*/  @!P2 IMAD.MOV R53, RZ, RZ, -R53 ;  /* 0x000000ffff35a224 */ /* 0x000fe200078e0a35 */
[C---:B------:R-:W-:Y:S01]  /*3010*/  ISETP.GT.U32.AND P6, PT, R0.reuse, R67, PT ;  /* 0x000000430000720c */ /* 0x040fe20003fc4070 */
[----:B------:R-:W-:Y:S01]  /*3020*/  @!P5 IMAD.IADD R59, R59, 0x1, -R0 ;  /* 0x000000013b3bd824 */ /* 0x000fe200078e0a00 */
[----:B------:R-:W-:-:S02]  /*3030*/  ISETP.GT.U32.AND P5, PT, R0, R65, PT ;  /* 0x000000410000720c */ /* 0x000fc40003fa4070 */
[----:B------:R-:W-:Y:S02]  /*3040*/  ISETP.GE.AND P2, PT, R54, RZ, PT ;  /* 0x000000ff3600720c */ /* 0x000fe40003f46270 */
[----:B------:R-:W-:Y:S01]  /*3050*/  IABS R69, R52 ;  /* 0x0000003400457213 */ /* 0x000fe20000000000 */
[--C-:B------:R-:W-:Y:S01]  /*3060*/  @!P1 IMAD.IADD R57, R57, 0x1, -R0.reuse ;  /* 0x0000000139399824 */ /* 0x100fe200078e0a00 */
[----:B------:R-:W-:Y:S02]  /*3070*/  LOP3.LUT R54, R3, 0xd0, RZ, 0xfc, !PT ;  /* 0x000000d003367812 */ /* 0x000fe400078efcff */
[----:B------:R-:W-:Y:S01]  /*3080*/  ISETP.GE.AND P1, PT, R56, RZ, PT ;  /* 0x000000ff3800720c */ /* 0x000fe20003f26270 */
[----:B------:R-:W-:Y:S01]  /*3090*/  @!P4 IMAD.MOV R57, RZ, RZ, -R57 ;  /* 0x000000ffff39c224 */ /* 0x000fe200078e0a39 */
[----:B------:R-:W-:Y:S01]  /*30a0*/  ISETP.GT.U32.AND P4, PT, R0, R63, PT ;  /* 0x0000003f0000720c */ /* 0x000fe20003f84070 */
[----:B------:R-:W-:Y:S01]  /*30b0*/  @!P6 IMAD.IADD R67, R67, 0x1, -R0 ;  /* 0x000000014343e824 */ /* 0x000fe200078e0a00 */
[----:B------:R-:W-:Y:S01]  /*30c0*/  IABS R71, R54 ;  /* 0x0000003600477213 */ /* 0x000fe20000000000 */
[----:B------:R-:W-:Y:S01]  /*30d0*/  IMAD.HI.U32 R44, R2, R69, RZ ;  /* 0x00000045022c7227 */ /* 0x000fe200078e00ff */
[----:B------:R-:W-:-:S02]  /*30e0*/  LOP3.LUT R56, R3, 0xd4, RZ, 0xfc, !PT ;  /* 0x000000d403387812 */ /* 0x000fc400078efcff */
[----:B------:R-:W-:Y:S01]  /*30f0*/  ISETP.GT.U32.AND P6, PT, R0, R67, PT ;  /* 0x000000430000720c */ /* 0x000fe20003fc4070 */
[----:B------:R-:W-:Y:S01]  /*3100*/  IMAD.MOV R46, RZ, RZ, -R44 ;  /* 0x000000ffff2e7224 */ /* 0x000fe200078e0a2c */
[----:B------:R-:W-:Y:S01]  /*3110*/  IABS R73, R56 ;  /* 0x0000003800497213 */ /* 0x000fe20000000000 */
[----:B------:R-:W-:Y:S01]  /*3120*/  @!P5 IMAD.IADD R65, R65, 0x1, -R0 ;  /* 0x000000014141d824 */ /* 0x000fe200078e0a00 */
[----:B------:R-:W-:Y:S01]  /*3130*/  ISETP.GE.AND P5, PT, R48, RZ, PT ;  /* 0x000000ff3000720c */ /* 0x000fe20003fa6270 */
[----:B------:R-:W-:-:S04]  /*3140*/  IMAD.HI.U32 R44, R2, R71, RZ ;  /* 0x00000047022c7227 */ /* 0x000fc800078e00ff */
[----:B------:R-:W-:Y:S01]  /*3150*/  @!P2 IMAD.MOV R59, RZ, RZ, -R59 ;  /* 0x000000ffff3ba224 */ /* 0x000fe200078e0a3b */
[----:B------:R-:W-:Y:S01]  /*3160*/  ISETP.GT.U32.AND P2, PT, R0, R65, PT ;  /* 0x000000410000720c */ /* 0x000fe20003f44070 */
[----:B------:R-:W-:Y:S02]  /*3170*/  IMAD.MOV R44, RZ, RZ, -R44 ;  /* 0x000000ffff2c7224 */ /* 0x000fe400078e0a2c */
[----:B------:R-:W-:Y:S01]  /*3180*/  @!P4 IMAD.IADD R63, R63, 0x1, -R0 ;  /* 0x000000013f3fc824 */ /* 0x000fe200078e0a00 */
[----:B------:R-:W-:Y:S01]  /*3190*/  ISETP.GE.AND P4, PT, R50, RZ, PT ;  /* 0x000000ff3200720c */ /* 0x000fe20003f86270 */
[C---:B------:R-:W-:Y:S01]  /*31a0*/  IMAD R71, R0.reuse, R44, R71 ;  /* 0x0000002c00477224 */ /* 0x040fe200078e0247 */
[----:B------:R-:W-:Y:S01]  /*31b0*/  LOP3.LUT R50, R3, 0xd8, RZ, 0xfc, !PT ;  /* 0x000000d803327812 */ /* 0x000fe200078efcff */
[----:B------:R-:W-:Y:S02]  /*31c0*/  IMAD R69, R0, R46, R69 ;  /* 0x0000002e00457224 */ /* 0x000fe400078e0245 */
[----:B------:R-:W-:Y:S01]  /*31d0*/  IMAD.HI.U32 R46, R2, R73, RZ ;  /* 0x00000049022e7227 */ /* 0x000fe200078e00ff */
[----:B------:R-:W-:-:S03]  /*31e0*/  IABS R75, R50 ;  /* 0x00000032004b7213 */ /* 0x000fc60000000000 */
[----:B------:R-:W-:Y:S01]  /*31f0*/  @!P6 IMAD.IADD R67, R67, 0x1, -R0 ;  /* 0x000000014343e824 */ /* 0x000fe200078e0a00 */
[----:B------:R-:W-:Y:S01]  /*3200*/  ISETP.GT.U32.AND P6, PT, R0, R71, PT ;  /* 0x000000470000720c */ /* 0x000fe20003fc4070 */
[----:B------:R-:W-:Y:S02]  /*3210*/  IMAD.MOV R46, RZ, RZ, -R46 ;  /* 0x000000ffff2e7224 */ /* 0x000fe400078e0a2e */
[--C-:B------:R-:W-:Y:S01]  /*3220*/  @!P2 IMAD.IADD R65, R65, 0x1, -R0.reuse ;  /* 0x000000014141a824 */ /* 0x100fe200078e0a00 */
[----:B------:R-:W-:Y:S01]  /*3230*/  ISETP.GE.AND P2, PT, R54, RZ, PT ;  /* 0x000000ff3600720c */ /* 0x000fe20003f46270 */
[C---:B------:R-:W-:Y:S01]  /*3240*/  IMAD R73, R0.reuse, R46, R73 ;  /* 0x0000002e00497224 */ /* 0x040fe200078e0249 */
[----:B------:R-:W-:Y:S01]  /*3250*/  LOP3.LUT R54, R3, 0xe0, RZ, 0xfc, !PT ;  /* 0x000000e003367812 */ /* 0x000fe200078efcff */
[----:B------:R-:W-:Y:S02]  /*3260*/  @!P4 IMAD.MOV R65, RZ, RZ, -R65 ;  /* 0x000000ffff41c224 */ /* 0x000fe400078e0a41 */
[----:B------:R-:W-:Y:S01]  /*3270*/  @!P1 IMAD.MOV R61, RZ, RZ, -R61 ;  /* 0x000000ffff3d9224 */ /* 0x000fe200078e0a3d */
[C---:B------:R-:W-:Y:S01]  /*3280*/  ISETP.GT.U32.AND P4, PT, R0.reuse, R73, PT ;  /* 0x000000490000720c */ /* 0x040fe20003f84070 */
[----:B------:R-:W-:Y:S01]  /*3290*/  @!P0 IMAD.MOV R63, RZ, RZ, -R63 ;  /* 0x000000ffff3f8224 */ /* 0x000fe200078e0a3f */
[----:B------:R-:W-:Y:S01]  /*32a0*/  ISETP.GT.U32.AND P1, PT, R0, R69, PT ;  /* 0x000000450000720c */ /* 0x000fe20003f24070 */
[----:B------:R-:W-:Y:S01]  /*32b0*/  @!P6 IMAD.IADD R71, R71, 0x1, -R0 ;  /* 0x000000014747e824 */ /* 0x000fe200078e0a00 */
[----:B------:R-:W-:Y:S01]  /*32c0*/  ISETP.GE.AND P0, PT, R52, RZ, PT ;  /* 0x000000ff3400720c */ /* 0x000fe20003f06270 */
[----:B------:R-:W-:Y:S01]  /*32d0*/  IMAD.HI.U32 R44, R2, R75, RZ ;  /* 0x0000004b022c7227 */ /* 0x000fe200078e00ff */
[----:B------:R-:W-:-:S02]  /*32e0*/  LOP3.LUT R52, R3, 0xdc, RZ, 0xfc, !PT ;  /* 0x000000dc03347812 */ /* 0x000fc400078efcff */
[----:B------:R-:W-:Y:S01]  /*32f0*/  ISETP.GT.U32.AND P6, PT, R0, R71, PT ;  /* 0x000000470000720c */ /* 0x000fe20003fc4070 */
[----:B------:R-:W-:Y:S01]  /*3300*/  IMAD.MOV R48, RZ, RZ, -R44 ;  /* 0x000000ffff307224 */ /* 0x000fe200078e0a2c */
[----:B------:R-:W-:Y:S01]  /*3310*/  IABS R77, R52 ;  /* 0x00000034004d7213 */ /* 0x000fe20000000000 */
[----:B------:R-:W-:Y:S01]  /*3320*/  @!P5 IMAD.MOV R67, RZ, RZ, -R67 ;  /* 0x000000ffff43d224 */ /* 0x000fe200078e0a43 */
[----:B------:R-:W-:Y:S01]  /*3330*/  IABS R79, R54 ;  /* 0x00000036004f7213 */ /* 0x000fe20000000000 */
[----:B------:R-:W-:Y:S01]  /*3340*/  @!P4 IMAD.IADD R73, R73, 0x1, -R0 ;  /* 0x000000014949c824 */ /* 0x000fe200078e0a00 */
[----:B------:R-:W-:Y:S01]  /*3350*/  ISETP.GE.AND P5, PT, R56, RZ, PT ;  /* 0x000000ff3800720c */ /* 0x000fe20003fa6270 */
[----:B------:R-:W-:Y:S01]  /*3360*/  IMAD R75, R0, R48, R75 ;  /* 0x00000030004b7224 */ /* 0x000fe200078e024b */
[----:B------:R-:W-:Y:S01]  /*3370*/  LOP3.LUT R48, R3, 0xe4, RZ, 0xfc, !PT ;  /* 0x000000e403307812 */ /* 0x000fe200078efcff */
[----:B------:R-:W-:Y:S01]  /*3380*/  IMAD.HI.U32 R44, R2, R77, RZ ;  /* 0x0000004d022c7227 */ /* 0x000fe200078e00ff */
[----:B------:R-:W-:-:S02]  /*3390*/  ISETP.GT.U32.AND P4, PT, R0, R73, PT ;  /* 0x000000490000720c */ /* 0x000fc40003f84070 */
[----:B------:R-:W-:Y:S01]  /*33a0*/  LOP3.LUT R56, R3, 0xf0, RZ, 0xfc, !PT ;  /* 0x000000f003387812 */ /* 0x000fe200078efcff */
[--C-:B------:R-:W-:Y:S01]  /*33b0*/  @!P6 IMAD.IADD R71, R71, 0x1, -R0.reuse ;  /* 0x000000014747e824 */ /* 0x100fe200078e0a00 */
[----:B------:R-:W-:Y:S01]  /*33c0*/  ISETP.GT.U32.AND P6, PT, R0, R75, PT ;  /* 0x0000004b0000720c */ /* 0x000fe20003fc4070 */
[----:B------:R-:W-:Y:S01]  /*33d0*/  @!P1 IMAD.IADD R69, R69, 0x1, -R0 ;  /* 0x0000000145459824 */ /* 0x000fe200078e0a00 */
[----:B------:R-:W-:Y:S01]  /*33e0*/  IABS R81, R48 ;  /* 0x0000003000517213 */ /* 0x000fe20000000000 */
[----:B------:R-:W-:Y:S01]  /*33f0*/  IMAD.HI.U32 R46, R2, R79, RZ ;  /* 0x0000004f022e7227 */ /* 0x000fe200078e00ff */
[----:B------:R-:W-:Y:S02]  /*3400*/  IABS R87, R56 ;  /* 0x0000003800577213 */ /* 0x000fe40000000000 */
[----:B------:R-:W-:Y:S01]  /*3410*/  ISETP.GT.U32.AND P1, PT, R0, R69, PT ;  /* 0x000000450000720c */ /* 0x000fe20003f24070 */
[----:B------:R-:W-:Y:S02]  /*3420*/  IMAD.MOV R44, RZ, RZ, -R44 ;  /* 0x000000ffff2c7224 */ /* 0x000fe400078e0a2c */
[----:B------:R-:W-:-:S02]  /*3430*/  IMAD.MOV R46, RZ, RZ, -R46 ;  /* 0x000000ffff2e7224 */ /* 0x000fc400078e0a2e */
[C---:B------:R-:W-:Y:S02]  /*3440*/  IMAD R77, R0.reuse, R44, R77 ;  /* 0x0000002c004d7224 */ /* 0x040fe400078e024d */
[C---:B------:R-:W-:Y:S02]  /*3450*/  IMAD R79, R0.reuse, R46, R79 ;  /* 0x0000002e004f7224 */ /* 0x040fe400078e024f */
[--C-:B------:R-:W-:Y:S01]  /*3460*/  @!P4 IMAD.IADD R73, R73, 0x1, -R0.reuse ;  /* 0x000000014949c824 */ /* 0x100fe200078e0a00 */
[C---:B------:R-:W-:Y:S01]  /*3470*/  ISETP.GT.U32.AND P4, PT, R0.reuse, R77, PT ;  /* 0x0000004d0000720c */ /* 0x040fe20003f84070 */
[--C-:B------:R-:W-:Y:S01]  /*3480*/  @!P6 IMAD.IADD R75, R75, 0x1, -R0.reuse ;  /* 0x000000014b4be824 */ /* 0x100fe200078e0a00 */
[----:B------:R-:W-:Y:S01]  /*3490*/  ISETP.GT.U32.AND P6, PT, R0, R79, PT ;  /* 0x0000004f0000720c */ /* 0x000fe20003fc4070 */
[----:B------:R-:W-:Y:S01]  /*34a0*/  @!P1 IMAD.IADD R69, R69, 0x1, -R0 ;  /* 0x0000000145459824 */ /* 0x000fe200078e0a00 */
[----:B------:R-:W-:Y:S01]  /*34b0*/  ISETP.GE.AND P1, PT, R50, RZ, PT ;  /* 0x000000ff3200720c */ /* 0x000fe20003f26270 */
[----:B------:R-:W-:Y:S01]  /*34c0*/  IMAD.HI.U32 R44, R2, R81, RZ ;  /* 0x00000051022c7227 */ /* 0x000fe200078e00ff */
[----:B------:R-:W-:-:S03]  /*34d0*/  LOP3.LUT R50, R3, 0xe8, RZ, 0xfc, !PT ;  /* 0x000000e803327812 */ /* 0x000fc600078efcff */
[----:B------:R-:W-:Y:S01]  /*34e0*/  @!P0 IMAD.MOV R69, RZ, RZ, -R69 ;  /* 0x000000ffff458224 */ /* 0x000fe200078e0a45 */
[----:B------:R-:W-:Y:S01]  /*34f0*/  IABS R83, R50 ;  /* 0x0000003200537213 */ /* 0x000fe20000000000 */
[----:B------:R-:W-:Y:S01]  /*3500*/  IMAD.MOV R44, RZ, RZ, -R44 ;  /* 0x000000ffff2c7224 */ /* 0x000fe200078e0a2c */
[----:B------:R-:W-:Y:S01]  /*3510*/  ISETP.GE.AND P0, PT, R52, RZ, PT ;  /* 0x000000ff3400720c */ /* 0x000fe20003f06270 */
[--C-:B------:R-:W-:Y:S01]  /*3520*/  @!P4 IMAD.IADD R77, R77, 0x1, -R0.reuse ;  /* 0x000000014d4dc824 */ /* 0x100fe200078e0a00 */
[----:B------:R-:W-:Y:S01]  /*3530*/  ISETP.GT.U32.AND P4, PT, R0, R75, PT ;  /* 0x0000004b0000720c */ /* 0x000fe20003f84070 */
[----:B------:R-:W-:Y:S01]  /*3540*/  @!P6 IMAD.IADD R79, R79, 0x1, -R0 ;  /* 0x000000014f4fe824 */ /* 0x000fe200078e0a00 */
[----:B------:R-:W-:Y:S01]  /*3550*/  LOP3.LUT R52, R3, 0xec, RZ, 0xfc, !PT ;  /* 0x000000ec03347812 */ /* 0x000fe200078efcff */
[----:B------:R-:W-:Y:S01]  /*3560*/  IMAD.HI.U32 R46, R2, R83, RZ ;  /* 0x00000053022e7227 */ /* 0x000fe200078e00ff */
[----:B------:R-:W-:Y:S02]  /*3570*/  ISETP.GT.U32.AND P6, PT, R0, R77, PT ;  /* 0x0000004d0000720c */ /* 0x000fe40003fc4070 */
[----:B------:R-:W-:Y:S01]  /*3580*/  IABS R85, R52 ;  /* 0x0000003400557213 */ /* 0x000fe20000000000 */
[----:B------:R-:W-:-:S02]  /*3590*/  IMAD.MOV R46, RZ, RZ, -R46 ;  /* 0x000000ffff2e7224 */ /* 0x000fc400078e0a2e */
[----:B------:R-:W-:Y:S01]  /*35a0*/  @!P2 IMAD.MOV R71, RZ, RZ, -R71 ;  /* 0x000000ffff47a224 */ /* 0x000fe200078e0a47 */
[C---:B------:R-:W-:Y:S01]  /*35b0*/  ISETP.GT.U32.AND P2, PT, R0.reuse, R79, PT ;  /* 0x0000004f0000720c */ /* 0x040fe20003f44070 */
[----:B------:R-:W-:Y:S02]  /*35c0*/  IMAD R83, R0, R46, R83 ;  /* 0x0000002e00537224 */ /* 0x000fe400078e0253 */
[----:B------:R-:W-:-:S04]  /*35d0*/  IMAD.HI.U32 R46, R2, R87, RZ ;  /* 0x00000057022e7227 */ /* 0x000fc800078e00ff */
[----:B------:R-:W-:Y:S01]  /*35e0*/  @!P6 IMAD.IADD R77, R77, 0x1, -R0 ;  /* 0x000000014d4de824 */ /* 0x000fe200078e0a00 */
[C---:B------:R-:W-:Y:S01]  /*35f0*/  ISETP.GT.U32.AND P6, PT, R0.reuse, R83, PT ;  /* 0x000000530000720c */ /* 0x040fe20003fc4070 */
[----:B------:R-:W-:Y:S02]  /*3600*/  IMAD R81, R0, R44, R81 ;  /* 0x0000002c00517224 */ /* 0x000fe400078e0251 */
[----:B------:R-:W-:Y:S02]  /*3610*/  IMAD.MOV R46, RZ, RZ, -R46 ;  /* 0x000000ffff2e7224 */ /* 0x000fe400078e0a2e */
[----:B------:R-:W-:-:S04]  /*3620*/  IMAD.HI.U32 R44, R2, R85, RZ ;  /* 0x00000055022c7227 */ /* 0x000fc800078e00ff */
[----:B------:R-:W-:Y:S01]  /*3630*/  @!P4 IMAD.IADD R75, R75, 0x1, -R0 ;  /* 0x000000014b4bc824 */ /* 0x000fe200078e0a00 */
[C---:B------:R-:W-:Y:S01]  /*3640*/  ISETP.GT.U32.AND P4, PT, R0.reuse, R81, PT ;  /* 0x000000510000720c */ /* 0x040fe20003f84070 */
[C---:B------:R-:W-:Y:S02]  /*3650*/  IMAD R87, R0.reuse, R46, R87 ;  /* 0x0000002e00577224 */ /* 0x040fe400078e0257 */
[----:B------:R-:W-:Y:S01]  /*3660*/  IMAD.MOV R44, RZ, RZ, -R44 ;  /* 0x000000ffff2c7224 */ /* 0x000fe200078e0a2c */
[----:B------:R-:W1:Y:S01]  /*3670*/  LDS R46, [UR10] ;  /* 0x0000000aff2e7984 */ /* 0x000e620008000800 */
[--C-:B------:R-:W-:Y:S01]  /*3680*/  @!P6 IMAD.IADD R83, R83, 0x1, -R0.reuse ;  /* 0x000000015353e824 */ /* 0x100fe200078e0a00 */
[----:B------:R-:W-:Y:S01]  /*3690*/  ISETP.GT.U32.AND P6, PT, R0, R87, PT ;  /* 0x000000570000720c */ /* 0x000fe20003fc4070 */
[----:B------:R-:W-:Y:S01]  /*36a0*/  @!P2 IMAD.IADD R79, R79, 0x1, -R0 ;  /* 0x000000014f4fa824 */ /* 0x000fe200078e0a00 */
[----:B------:R-:W-:Y:S01]  /*36b0*/  ISETP.GE.AND P2, PT, R54, RZ, PT ;  /* 0x000000ff3600720c */ /* 0x000fe20003f46270 */
[----:B------:R-:W-:Y:S01]  /*36c0*/  IMAD R85, R0, R44, R85 ;  /* 0x0000002c00557224 */ /* 0x000fe200078e0255 */
[----:B------:R-:W-:Y:S01]  /*36d0*/  LOP3.LUT R44, R3, 0xf8, RZ, 0xfc, !PT ;  /* 0x000000f8032c7812 */ /* 0x000fe200078efcff */
[----:B------:R-:W-:Y:S01]  /*36e0*/  IMAD.HI.U32 R3, R2, R89, RZ ;  /* 0x0000005902037227 */ /* 0x000fe200078e00ff */
[----:B------:R-:W-:-:S02]  /*36f0*/  LOP3.LUT R54, R145, 0x6, RZ, 0xfc, !PT ;  /* 0x0000000691367812 */ /* 0x000fc400078efcff */
[----:B------:R-:W-:Y:S01]  /*3700*/  IABS R91, R44 ;  /* 0x0000002c005b7213 */ /* 0x000fe20000000000 */
[----:B------:R-:W-:Y:S01]  /*3710*/  @!P5 IMAD.MOV R73, RZ, RZ, -R73 ;  /* 0x000000ffff49d224 */ /* 0x000fe200078e0a49 */
[C---:B------:R-:W-:Y:S01]  /*3720*/  ISETP.GT.U32.AND P5, PT, R0.reuse, R83, PT ;  /* 0x000000530000720c */ /* 0x040fe20003fa4070 */
[--C-:B------:R-:W-:Y:S01]  /*3730*/  @!P4 IMAD.IADD R81, R81, 0x1, -R0.reuse ;  /* 0x000000015151c824 */ /* 0x100fe200078e0a00 */
[C---:B------:R-:W-:Y:S01]  /*3740*/  ISETP.GT.U32.AND P4, PT, R0.reuse, R85, PT ;  /* 0x000000550000720c */ /* 0x040fe20003f84070 */
[----:B------:R-:W-:Y:S02]  /*3750*/  IMAD.MOV R3, RZ, RZ, -R3 ;  /* 0x000000ffff037224 */ /* 0x000fe400078e0a03 */
[----:B------:R-:W-:Y:S01]  /*3760*/  @!P6 IMAD.IADD R87, R87, 0x1, -R0 ;  /* 0x000000015757e824 */ /* 0x000fe200078e0a00 */
[C---:B------:R-:W-:Y:S01]  /*3770*/  ISETP.GT.U32.AND P6, PT, R0.reuse, R81, PT ;  /* 0x000000510000720c */ /* 0x040fe20003fc4070 */
[----:B------:R-:W-:Y:S02]  /*3780*/  IMAD R89, R0, R3, R89 ;  /* 0x0000000300597224 */ /* 0x000fe400078e0259 */
[----:B------:R-:W-:-:S04]  /*3790*/  IMAD.HI.U32 R2, R2, R91, RZ ;  /* 0x0000005b02027227 */ /* 0x000fc800078e00ff */
[----:B------:R-:W-:Y:S01]  /*37a0*/  @!P2 IMAD.MOV R79, RZ, RZ, -R79 ;  /* 0x000000ffff4fa224 */ /* 0x000fe200078e0a4f */
[----:B------:R-:W-:Y:S01]  /*37b0*/  ISETP.GT.U32.AND P2, PT, R0, R89, PT ;  /* 0x000000590000720c */ /* 0x000fe20003f44070 */
[----:B------:R-:W-:Y:S02]  /*37c0*/  IMAD.MOV R2, RZ, RZ, -R2 ;  /* 0x000000ffff027224 */ /* 0x000fe400078e0a02 */
[--C-:B------:R-:W-:Y:S01]  /*37d0*/  @!P5 IMAD.IADD R83, R83, 0x1, -R0.reuse ;  /* 0x000000015353d824 */ /* 0x100fe200078e0a00 */
[----:B------:R-:W-:Y:S01]  /*37e0*/  ISETP.GE.AND P5, PT, R48, RZ, PT ;  /* 0x000000ff3000720c */ /* 0x000fe20003fa6270 */
[----:B------:R-:W-:Y:S01]  /*37f0*/  IMAD R91, R0, R2, R91 ;  /* 0x00000002005b7224 */ /* 0x000fe200078e025b */
[----:B------:R-:W-:Y:S01]  /*3800*/  LOP3.LUT R48, R60, 0x1f, RZ, 0xc0, !PT ;  /* 0x0000001f3c307812 */ /* 0x000fe200078ec0ff */
[--C-:B------:R-:W-:Y:S01]  /*3810*/  @!P4 IMAD.IADD R85, R85, 0x1, -R0.reuse ;  /* 0x000000015555c824 */ /* 0x100fe200078e0a00 */
[----:B------:R-:W-:Y:S01]  /*3820*/  BAR.SYNC.DEFER_BLOCKING 0x0 ;  /* 0x0000000000007b1d */ /* 0x000fe20000010000 */
[----:B------:R-:W-:Y:S01]  /*3830*/  ISETP.GE.AND P4, PT, R62, UR19, PT ;  /* 0x000000133e007c0c */ /* 0x000fe2000bf86270 */
[--C-:B------:R-:W-:Y:S01]  /*3840*/  @!P6 IMAD.IADD R81, R81, 0x1, -R0.reuse ;  /* 0x000000015151e824 */ /* 0x100fe200078e0a00 */
[C---:B------:R-:W-:Y:S01]  /*3850*/  ISETP.GT.U32.AND P6, PT, R0.reuse, R91, PT ;  /* 0x0000005b0000720c */ /* 0x040fe20003fc4070 */
[----:B------:R-:W-:Y:S01]  /*3860*/  @!P0 IMAD.MOV R77, RZ, RZ, -R77 ;  /* 0x000000ffff4d8224 */ /* 0x000fe200078e0a4d */
[----:B------:R-:W-:Y:S01]  /*3870*/  LOP3.LUT R62, R145, 0x4, RZ, 0xfc, !PT ;  /* 0x00000004913e7812 */ /* 0x000fe200078efcff */
[----:B------:R-:W-:Y:S01]  /*3880*/  @!P2 IMAD.IADD R89, R89, 0x1, -R0 ;  /* 0x000000015959a824 */ /* 0x000fe200078e0a00 */
[----:B------:R-:W-:Y:S01]  /*3890*/  ISETP.GT.U32.AND P0, PT, R0, R87, PT ;  /* 0x000000570000720c */ /* 0x000fe20003f04070 */
[----:B------:R-:W-:Y:S01]  /*38a0*/  @!P1 IMAD.MOV R75, RZ, RZ, -R75 ;  /* 0x000000ffff4b9224 */ /* 0x000fe200078e0a4b */
[----:B------:R-:W-:Y:S01]  /*38b0*/  ISETP.GE.AND P2, PT, R62, UR19, PT ;  /* 0x000000133e007c0c */ /* 0x000fe2000bf46270 */
[----:B------:R-:W-:Y:S01]  /*38c0*/  @!P5 IMAD.MOV R81, RZ, RZ, -R81 ;  /* 0x000000ffff51d224 */ /* 0x000fe200078e0a51 */
[----:B------:R-:W-:Y:S01]  /*38d0*/  ISETP.GT.U32.AND P1, PT, R0, R85, PT ;  /* 0x000000550000720c */ /* 0x000fe20003f24070 */
[----:B------:R-:W-:Y:S01]  /*38e0*/  IMAD R251, R48, R121, RZ ;  /* 0x0000007930fb7224 */ /* 0x000fe200078e02ff */
[----:B------:R-:W-:-:S02]  /*38f0*/  SEL R2, R144, RZ, !P2 ;  /* 0x000000ff90027207 */ /* 0x000fc40005000000 */
[----:B------:R-:W-:Y:S01]  /*3900*/  ISETP.GE.AND P2, PT, R56, RZ, PT ;  /* 0x000000ff3800720c */ /* 0x000fe20003f46270 */
[--C-:B------:R-:W-:Y:S01]  /*3910*/  @!P6 IMAD.IADD R91, R91, 0x1, -R0.reuse ;  /* 0x000000015b5be824 */ /* 0x100fe200078e0a00 */
[----:B------:R-:W-:Y:S02]  /*3920*/  ISETP.GT.U32.AND P5, PT, R0, R89, PT ;  /* 0x000000590000720c */ /* 0x000fe40003fa4070 */
[----:B------:R-:W-:Y:S01]  /*3930*/  SEL R3, R144, RZ, !P4 ;  /* 0x000000ff90037207 */ /* 0x000fe20006000000 */
[--C-:B------:R-:W-:Y:S01]  /*3940*/  @!P0 IMAD.IADD R87, R87, 0x1, -R0.reuse ;  /* 0x0000000157578824 */ /* 0x100fe200078e0a00 */
[----:B------:R-:W-:Y:S02]  /*3950*/  ISETP.GE.AND P6, PT, R54, UR19, PT ;  /* 0x0000001336007c0c */ /* 0x000fe4000bfc6270 */
[----:B------:R-:W-:Y:S01]  /*3960*/  ISETP.NE.U32.AND P4, PT, R3, RZ, PT ;  /* 0x000000ff0300720c */ /* 0x000fe20003f85070 */
[----:B------:R-:W-:Y:S01]  /*3970*/  @!P1 IMAD.IADD R85, R85, 0x1, -R0 ;  /* 0x0000000155559824 */ /* 0x000fe200078e0a00 */
[----:B------:R-:W-:-:S02]  /*3980*/  SEL R3, R144, RZ, !P6 ;  /* 0x000000ff90037207 */ /* 0x000fc40007000000 */
[----:B------:R-:W-:Y:S01]  /*3990*/  ISETP.GT.U32.AND P6, PT, R0, R91, PT ;  /* 0x0000005b0000720c */ /* 0x000fe20003fc4070 */
[----:B------:R-:W-:Y:S01]  /*39a0*/  @!P2 IMAD.MOV R87, RZ, RZ, -R87 ;  /* 0x000000ffff57a224 */ /* 0x000fe200078e0a57 */
[----:B------:R-:W-:Y:S01]  /*39b0*/  ISETP.GE.AND P0, PT, R52, RZ, PT ;  /* 0x000000ff3400720c */ /* 0x000fe20003f06270 */
[----:B------:R-:W-:Y:S01]  /*39c0*/  @!P5 IMAD.IADD R89, R89, 0x1, -R0 ;  /* 0x000000015959d824 */ /* 0x000fe200078e0a00 */
[----:B------:R-:W-:Y:S02]  /*39d0*/  ISETP.GE.AND P1, PT, R50, RZ, PT ;  /* 0x000000ff3200720c */ /* 0x000fe40003f26270 */
[----:B------:R-:W-:Y:S02]  /*39e0*/  ISETP.GE.AND P2, PT, R58, RZ, PT ;  /* 0x000000ff3a00720c */ /* 0x000fe40003f46270 */
[----:B------:R-:W-:Y:S02]  /*39f0*/  ISETP.GE.AND P5, PT, R44, RZ, PT ;  /* 0x000000ff2c00720c */ /* 0x000fe40003fa6270 */
[----:B-1----:R-:W-:-:S03]  /*3a00*/  R2UR UR28, R46 ;  /* 0x000000002e1c72ca */ /* 0x002fc600000e0000 */
[----:B------:R-:W-:Y:S01]  /*3a10*/  @!P6 IMAD.IADD R91, R91, 0x1, -R0 ;  /* 0x000000015b5be824 */ /* 0x000fe200078e0a00 */
[----:B------:R-:W-:Y:S01]  /*3a20*/  ISETP.NE.AND P6, PT, R43, RZ, PT ;  /* 0x000000ff2b00720c */ /* 0x000fe20003fc5270 */
[----:B------:R-:W-:Y:S01]  /*3a30*/  @!P0 IMAD.MOV R85, RZ, RZ, -R85 ;  /* 0x000000ffff558224 */ /* 0x000fe200078e0a55 */
[----:B------:R-:W-:Y:S01]  /*3a40*/  ISETP.NE.U32.AND P0, PT, R3, RZ, PT ;  /* 0x000000ff0300720c */ /* 0x000fe20003f05070 */
[----:B------:R-:W-:Y:S01]  /*3a50*/  @!P1 IMAD.MOV R83, RZ, RZ, -R83 ;  /* 0x000000ffff539224 */ /* 0x000fe200078e0a53 */
[----:B------:R-:W-:Y:S01]  /*3a60*/  LOP3.LUT R3, RZ, R43, RZ, 0x33, !PT ;  /* 0x0000002bff037212 */ /* 0x000fe200078e33ff */
[----:B------:R-:W-:Y:S01]  /*3a70*/  @!P2 IMAD.MOV R89, RZ, RZ, -R89 ;  /* 0x000000ffff59a224 */ /* 0x000fe200078e0a59 */
[----:B------:R-:W-:Y:S01]  /*3a80*/  ISETP.NE.U32.AND P1, PT, R2, RZ, PT ;  /* 0x000000ff0200720c */ /* 0x000fe20003f25070 */
[----:B------:R-:W-:Y:S01]  /*3a90*/  @!P5 IMAD.MOV R91, RZ, RZ, -R91 ;  /* 0x000000ffff5bd224 */ /* 0x000fe200078e0a5b */
[C---:B------:R-:W-:Y:S01]  /*3aa0*/  SEL R43, R3.reuse, R4, !P6 ;  /* 0x00000004032b7207 */ /* 0x040fe20007000000 */
[----:B------:R-:W-:Y:S01]  /*3ab0*/  IMAD.SHL.U32 R0, R252, 0x4, RZ ;  /* 0x00000004fc007824 */ /* 0x000fe200078e00ff */
[----:B------:R-:W-:-:S02]  /*3ac0*/  SEL R44, R3, R5, !P6 ;  /* 0x00000005032c7207 */ /* 0x000fc40007000000 */
[C---:B------:R-:W-:Y:S02]  /*3ad0*/  SEL R6, R3.reuse, R6, !P6 ;  /* 0x0000000603067207 */ /* 0x040fe40007000000 */
[C---:B------:R-:W-:Y:S01]  /*3ae0*/  SEL R46, R3.reuse, R7, !P6 ;  /* 0x00000007032e7207 */ /* 0x040fe20007000000 */
[----:B------:R1:W-:Y:S01]  /*3af0*/  STL [R1+0x10], R0 ;  /* 0x0000100001007387 */ /* 0x0003e20000100800 */
[C---:B------:R-:W-:Y:S01]  /*3b00*/  SEL R8, R3.reuse, R8, !P6 ;  /* 0x0000000803087207 */ /* 0x040fe20007000000 */
[----:B------:R-:W-:Y:S01]  /*3b10*/  IMAD R6, R6, UR6, RZ ;  /* 0x0000000606067c24 */ /* 0x000fe2000f8e02ff */
[C---:B------:R-:W-:Y:S02]  /*3b20*/  SEL R9, R3.reuse, R9, !P6 ;  /* 0x0000000903097207 */ /* 0x040fe40007000000 */
[C---:B------:R-:W-:Y:S01]  /*3b30*/  SEL R10, R3.reuse, R10, !P6 ;  /* 0x0000000a030a7207 */ /* 0x040fe20007000000 */
[----:B------:R-:W-:Y:S01]  /*3b40*/  IMAD R8, R8, UR6, RZ ;  /* 0x0000000608087c24 */ /* 0x000fe2000f8e02ff */
[----:B------:R-:W-:Y:S01]  /*3b50*/  SEL R11, R3, R11, !P6 ;  /* 0x0000000b030b7207 */ /* 0x000fe20007000000 */
[----:B------:R-:W-:Y:S01]  /*3b60*/  IMAD R9, R9, UR6, RZ ;  /* 0x0000000609097c24 */ /* 0x000fe2000f8e02ff */
        /* <DEDUP_REMOVED lines=110> */
[----:B------:R-:W-:Y:S01]  /*4250*/  SEL R242, R3, R242, !P6 ;  /* 0x000000f203f27207 */ /* 0x000fe20007000000 */
[----:B------:R-:W-:Y:S01]  /*4260*/  IMAD R3, R120, 0x2, R243 ;  /* 0x0000000278037824 */ /* 0x000fe200078e02f3 */
[----:B------:R-:W-:Y:S01]  /*4270*/  IADD3 R206, P5, PT, R0, UR24, RZ ;  /* 0x0000001800ce7c10 */ /* 0x000fe2000ffbe0ff */
[----:B-1----:R-:W-:Y:S01]  /*4280*/  IMAD.SHL.U32 R0, R251, 0x4, RZ ;  /* 0x00000004fb007824 */ /* 0x002fe200078e00ff */
[----:B------:R-:W-:Y:S01]  /*4290*/  LOP3.LUT R2, R60, 0x7f, RZ, 0xc0, !PT ;  /* 0x0000007f3c027812 */ /* 0x000fe200078ec0ff */
[----:B------:R-:W-:Y:S01]  /*42a0*/  IMAD R5, R120, 0x2, R3 ;  /* 0x0000000278057824 */ /* 0x000fe200078e0203 */
[----:B------:R-:W-:Y:S01]  /*42b0*/  LEA.HI.X.SX32 R159, R252, UR25, 0x2, P5 ;  /* 0x00000019fc9f7c11 */ /* 0x000fe2000a8f16ff */
[----:B------:R-:W-:Y:S01]  /*42c0*/  IMAD R241, R241, UR6, RZ ;  /* 0x00000006f1f17c24 */ /* 0x000fe2000f8e02ff */
[----:B------:R-:W-:Y:S01]  /*42d0*/  IADD3 R32, P5, PT, R0, UR26, RZ ;  /* 0x0000001a00207c10 */ /* 0x000fe2000ffbe0ff */
[----:B------:R-:W-:Y:S01]  /*42e0*/  IMAD R7, R120, 0x2, R5 ;  /* 0x0000000278077824 */ /* 0x000fe200078e0205 */
[CC--:B------:R-:W-:Y:S01]  /*42f0*/  LEA R202, P6, R5.reuse, R206.reuse, 0x2 ;  /* 0x000000ce05ca7211 */ /* 0x0c0fe200078c10ff */
[----:B------:R-:W-:Y:S01]  /*4300*/  IMAD R240, R240, UR6, RZ ;  /* 0x00000006f0f07c24 */ /* 0x000fe2000f8e02ff */
[----:B------:R-:W-:Y:S01]  /*4310*/  ISETP.NE.U32.AND P2, PT, R2, RZ, PT ;  /* 0x000000ff0200720c */ /* 0x000fe20003f45070 */
[----:B------:R-:W-:Y:S01]  /*4320*/  IMAD R242, R242, UR6, RZ ;  /* 0x00000006f2f27c24 */ /* 0x000fe2000f8e02ff */
[----:B------:R-:W-:Y:S01]  /*4330*/  LEA.HI.X.SX32 R203, R5, R159, 0x2, P6 ;  /* 0x0000009f05cb7211 */ /* 0x000fe200030f16ff */
[C---:B------:R-:W-:Y:S01]  /*4340*/  IMAD R5, R120.reuse, 0x2, R7 ;  /* 0x0000000278057824 */ /* 0x040fe200078e0207 */
[----:B------:R-:W-:Y:S01]  /*4350*/  LEA.HI.X.SX32 R2, R251, UR27, 0x2, P5 ;  /* 0x0000001bfb027c11 */ /* 0x000fe2000a8f16ff */
[----:B------:R-:W-:Y:S01]  /*4360*/  IMAD.SHL.U32 R152, R3, 0x4, RZ ;  /* 0x0000000403987824 */ /* 0x000fe200078e00ff */
[-C--:B------:R-:W-:Y:S01]  /*4370*/  LEA R200, P6, R7, R206.reuse, 0x2 ;  /* 0x000000ce07c87211 */ /* 0x080fe200078c10ff */
[----:B------:R-:W-:Y:S01]  /*4380*/  IMAD R4, R120, 0x2, R5 ;  /* 0x0000000278047824 */ /* 0x000fe200078e0205 */
[----:B------:R-:W-:-:S02]  /*4390*/  LEA R198, P5, R5, R206, 0x2 ;  /* 0x000000ce05c67211 */ /* 0x000fc400078a10ff */
[-C--:B------:R-:W-:Y:S01]  /*43a0*/  LEA.HI.X.SX32 R201, R7, R159.reuse, 0x2, P6 ;  /* 0x0000009f07c97211 */ /* 0x080fe200030f16ff */
[----:B------:R-:W-:Y:S01]  /*43b0*/  IMAD R7, R46, UR6, RZ ;  /* 0x000000062e077c24 */ /* 0x000fe2000f8e02ff */
[----:B------:R-:W-:Y:S01]  /*43c0*/  LEA.HI.X.SX32 R199, R5, R159, 0x2, P5 ;  /* 0x0000009f05c77211 */ /* 0x000fe200028f16ff */
[----:B------:R-:W-:Y:S01]  /*43d0*/  IMAD R5, R44, UR6, RZ ;  /* 0x000000062c057c24 */ /* 0x000fe2000f8e02ff */
[----:B------:R-:W-:-:S04]  /*43e0*/  LEA R34, P5, R4, R206, 0x2 ;  /* 0x000000ce04227211 */ /* 0x000fc800078a10ff */
[----:B------:R-:W-:Y:S01]  /*43f0*/  LEA.HI.X.SX32 R35, R4, R159, 0x2, P5 ;  /* 0x0000009f04237211 */ /* 0x000fe200028f16ff */
[----:B------:R-:W-:Y:S01]  /*4400*/  IMAD R4, R43, UR6, RZ ;  /* 0x000000062b047c24 */ /* 0x000fe2000f8e02ff */
[----:B------:R-:W-:-:S03]  /*4410*/  LEA R196, P5, R149, R206, 0x2 ;  /* 0x000000ce95c47211 */ /* 0x000fc600078a10ff */
[----:B------:R1:W-:Y:S01]  /*4420*/  STL.64 [R1+0x8], R34 ;  /* 0x0000082201007387 */ /* 0x0003e20000100a00 */
[----:B------:R-:W-:Y:S02]  /*4430*/  LEA.HI.X.SX32 R197, R149, R159, 0x2, P5 ;  /* 0x0000009f95c57211 */ /* 0x000fe400028f16ff */
[----:B------:R-:W-:-:S04]  /*4440*/  LEA R194, P5, R148, R206, 0x2 ;  /* 0x000000ce94c27211 */ /* 0x000fc800078a10ff */
[-C--:B------:R-:W-:Y:S02]  /*4450*/  LEA.HI.X.SX32 R195, R148, R159.reuse, 0x2, P5 ;  /* 0x0000009f94c37211 */ /* 0x080fe400028f16ff */
[C---:B------:R-:W-:Y:S02]  /*4460*/  LEA R192, P5, R147.reuse, R206, 0x2 ;  /* 0x000000ce93c07211 */ /* 0x040fe400078a10ff */
[----:B-1----:R-:W-:Y:S02]  /*4470*/  LEA R34, P6, R4, R32, 0x2 ;  /* 0x0000002004227211 */ /* 0x002fe400078c10ff */
[----:B------:R-:W-:Y:S02]  /*4480*/  LEA.HI.X.SX32 R193, R147, R159, 0x2, P5 ;  /* 0x0000009f93c17211 */ /* 0x000fe400028f16ff */
[----:B------:R-:W-:Y:S02]  /*4490*/  LEA R190, P5, R146, R206, 0x2 ;  /* 0x000000ce92be7211 */ /* 0x000fe400078a10ff */
[----:B------:R-:W-:-:S02]  /*44a0*/  LEA.HI.X.SX32 R35, R4, R2, 0x2, P6 ;  /* 0x0000000204237211 */ /* 0x000fc400030f16ff */
[-C--:B------:R-:W-:Y:S02]  /*44b0*/  LEA.HI.X.SX32 R191, R146, R159.reuse, 0x2, P5 ;  /* 0x0000009f92bf7211 */ /* 0x080fe400028f16ff */
[----:B------:R-:W-:Y:S01]  /*44c0*/  LEA R188, P5, R150, R206, 0x2 ;  /* 0x000000ce96bc7211 */ /* 0x000fe200078a10ff */
[----:B------:R1:W-:Y:S01]  /*44d0*/  STL.64 [R1], R34 ;  /* 0x0000002201007387 */ /* 0x0003e20000100a00 */
[----:B------:R-:W-:Y:S02]  /*44e0*/  LEA R174, P6, R6, R32, 0x2 ;  /* 0x0000002006ae7211 */ /* 0x000fe400078c10ff */
[----:B------:R-:W-:Y:S02]  /*44f0*/  LEA.HI.X.SX32 R189, R150, R159, 0x2, P5 ;  /* 0x0000009f96bd7211 */ /* 0x000fe400028f16ff */
[----:B------:R-:W-:Y:S02]  /*4500*/  IADD3 R186, P5, PT, R158, R206, RZ ;  /* 0x000000ce9eba7210 */ /* 0x000fe40007fbe0ff */
[----:B------:R-:W-:-:S02]  /*4510*/  LEA.HI.X.SX32 R175, R6, R2, 0x2, P6 ;  /* 0x0000000206af7211 */ /* 0x000fc400030f16ff */
[-C--:B------:R-:W-:Y:S02]  /*4520*/  LEA.HI.X.SX32 R187, R248, R159.reuse, 0x2, P5 ;  /* 0x0000009ff8bb7211 */ /* 0x080fe400028f16ff */
[----:B------:R-:W-:Y:S02]  /*4530*/  IADD3 R184, P5, PT, R157, R206, RZ ;  /* 0x000000ce9db87210 */ /* 0x000fe40007fbe0ff */
        /* <DEDUP_REMOVED lines=12> */
[CC--:B------:R-:W-:Y:S02]  /*4600*/  LEA R162, P6, R12.reuse, R32.reuse, 0x2 ;  /* 0x000000200ca27211 */ /* 0x0c0fe400078c10ff */
[----:B------:R-:W-:Y:S02]  /*4610*/  LEA.HI.X.SX32 R205, R243, R159, 0x2, P5 ;  /* 0x0000009ff3cd7211 */ /* 0x000fe400028f16ff */
[----:B------:R-:W-:Y:S02]  /*4620*/  LEA R178, P5, R5, R32, 0x2 ;  /* 0x0000002005b27211 */ /* 0x000fe400078a10ff */
[----:B------:R-:W-:-:S02]  /*4630*/  LEA.HI.X.SX32 R163, R12, R2, 0x2, P6 ;  /* 0x000000020ca37211 */ /* 0x000fc400030f16ff */
[----:B------:R-:W-:Y:S02]  /*4640*/  LEA.HI.X.SX32 R179, R5, R2, 0x2, P5 ;  /* 0x0000000205b37211 */ /* 0x000fe400028f16ff */
[CC--:B------:R-:W-:Y:S02]  /*4650*/  LEA R172, P5, R7.reuse, R32.reuse, 0x2 ;  /* 0x0000002007ac7211 */ /* 0x0c0fe400078a10ff */
[C---:B------:R-:W-:Y:S02]  /*4660*/  LEA R142, P6, R14.reuse, R32, 0x2 ;  /* 0x000000200e8e7211 */ /* 0x040fe400078c10ff */
        /* <DEDUP_REMOVED lines=15> */
[C---:B------:R-:W-:Y:S02]  /*4760*/  LEA R130, P6, R20.reuse, R32, 0x2 ;  /* 0x0000002014827211 */ /* 0x040fe400078c10ff */
[----:B------:R-:W-:Y:S02]  /*4770*/  LEA.HI.X.SX32 R137, R17, R2, 0x2, P5 ;  /* 0x0000000211897211 */ /* 0x000fe400028f16ff */
        /* <DEDUP_REMOVED lines=24> */
[----:B------:R-:W-:Y:S02]  /*4900*/  LEA R104, P5, R31, R32, 0x2 ;  /* 0x000000201f687211 */ /* 0x000fe400078a10ff */
        /* <DEDUP_REMOVED lines=65> */
[C---:B-1----:R-:W-:Y:S02]  /*4d20*/  LEA R34, P6, R241.reuse, R32, 0x2 ;  /* 0x00000020f1227211 */ /* 0x042fe400078c10ff */
[----:B------:R-:W-:Y:S02]  /*4d30*/  LEA.HI.X.SX32 R41, R238, R2, 0x2, P5 ;  /* 0x00000002ee297211 */ /* 0x000fe400028f16ff */
[----:B------:R-:W-:Y:S02]  /*4d40*/  LEA R36, P5, R240, R32, 0x2 ;  /* 0x00000020f0247211 */ /* 0x000fe400078a10ff */
[----:B------:R-:W-:-:S02]  /*4d50*/  LEA.HI.X.SX32 R35, R241, R2, 0x2, P6 ;  /* 0x00000002f1237211 */ /* 0x000fc400030f16ff */
[----:B------:R-:W-:Y:S02]  /*4d60*/  ISETP.GE.AND P6, PT, R249, UR19, PT ;  /* 0x00000013f9007c0c */ /* 0x000fe4000bfc6270 */
[----:B------:R-:W-:Y:S02]  /*4d70*/  LEA.HI.X.SX32 R37, R240, R2, 0x2, P5 ;  /* 0x00000002f0257211 */ /* 0x000fe400028f16ff */
[----:B------:R-:W-:Y:S02]  /*4d80*/  LEA R32, P5, R242, R32, 0x2 ;  /* 0x00000020f2207211 */ /* 0x000fe400078a10ff */
[----:B------:R-:W-:Y:S02]  /*4d90*/  SEL R249, R144, RZ, !P6 ;  /* 0x000000ff90f97207 */ /* 0x000fe40007000000 */
[----:B------:R-:W-:Y:S02]  /*4da0*/  ISETP.GE.AND P6, PT, R250, UR19, PT ;  /* 0x00000013fa007c0c */ /* 0x000fe4000bfc6270 */
[----:B------:R-:W-:-:S02]  /*4db0*/  LEA.HI.X.SX32 R33, R242, R2, 0x2, P5 ;  /* 0x00000002f2217211 */ /* 0x000fc400028f16ff */
[----:B------:R-:W-:Y:S02]  /*4dc0*/  LEA.HI R2, R207, R177, RZ, 0x1c ;  /* 0x000000b1cf027211 */ /* 0x000fe400078fe0ff */
[----:B------:R-:W-:Y:S02]  /*4dd0*/  IADD3 R206, P5, PT, R152, R206, RZ ;  /* 0x000000ce98ce7210 */ /* 0x000fe40007fbe0ff */
[----:B------:R-:W-:Y:S01]  /*4de0*/  SEL R177, R144, RZ, !P6 ;  /* 0x000000ff90b17207 */ /* 0x000fe20007000000 */
[----:B------:R-:W-:Y:S10]  /*4df0*/  BRA.U UP0, `(.L_x_5) ;  /* 0x0000000100187547 */ /* 0x000ff4000b800000 */
[----:B------:R-:W-:Y:S01]  /*4e00*/  ELECT P6, URZ, PT ;  /* 0x0000000000ff782f */ /* 0x000fe200038c0000 */
[----:B------:R-:W-:Y:S01]  /*4e10*/  IMAD.MOV.U32 R250, RZ, RZ, 0x1 ;  /* 0x00000001fffa7424 */ /* 0x000fe200078e00ff */
[----:B------:R-:W-:Y:S01]  /*4e20*/  UMOV UR6, 0x40 ;  /* 0x0000004000067882 */ /* 0x000fe20000000000 */
[----:B------:R-:W-:Y:S01]  /*4e30*/  UVIRTCOUNT.DEALLOC.SMPOOL 0x80 ;  /* 0x000000800000784c */ /* 0x000fe20000000000 */
[----:B------:R-:W-:-:S09]  /*4e40*/  ULEA UR6, UR5, UR6, 0x18 ;  /* 0x0000000605067291 */ /* 0x000fd2000f8ec0ff */
[----:B------:R1:W-:Y:S03]  /*4e50*/  @P6 STS.U8 [UR6], R250 ;  /* 0x000000faff006988 */ /* 0x0003e60008000006 */
.L_x_5:
[----:B------:R-:W-:Y:S01]  /*4e60*/  UIADD3 UR11, UPT, UPT, UR28, UR4, URZ ;  /* 0x000000041c0b7290 */ /* 0x000fe2000fffe0ff */
[----:B------:R2:W-:Y:S01]  /*4e70*/  STL.64 [R1+0x20], R6 ;  /* 0x0000200601007387 */ /* 0x0005e20000100a00 */
[----:B------:R-:W-:Y:S01]  /*4e80*/  VOTEU.ALL UP1, P2 ;  /* 0x0000000000ff7886 */ /* 0x000fe20001020000 */
[----:B------:R-:W-:Y:S01]  /*4e90*/  UIADD3 UR12, UPT, UPT, UR10, 0x14000, URZ ;  /* 0x000140000a0c7890 */ /* 0x000fe2000fffe0ff */
[----:B------:R-:W-:Y:S01]  /*4ea0*/  ISETP.NE.U32.AND P6, PT, R249, RZ, PT ;  /* 0x000000fff900720c */ /* 0x000fe20003fc5070 */
[----:B------:R-:W-:Y:S01]  /*4eb0*/  VOTEU.ALL UP2, P2 ;  /* 0x0000000000ff7886 */ /* 0x000fe20001040000 */
[----:B------:R3:W-:Y:S01]  /*4ec0*/  STL.64 [R1+0x18], R4 ;  /* 0x0000180401007387 */ /* 0x0007e20000100a00 */
[----:B------:R-:W-:-:S04]  /*4ed0*/  @!UP1 UIADD3 UR14, UPT, UPT, -UR7, 0x100000, URZ ;  /* 0x00100000070e9890 */ /* 0x000fc8000fffe1ff */
[----:B------:R-:W-:Y:S02]  /*4ee0*/  @!UP1 USHF.L.U32 UR15, UR14, 0xb, URZ ;  /* 0x0000000b0e0f9899 */ /* 0x000fe400080006ff */
[----:B------:R-:W-:Y:S02]  /*4ef0*/  @!UP1 USHF.L.U32 UR14, UR14, 0x1, URZ ;  /* 0x000000010e0e9899 */ /* 0x000fe400080006ff */
[----:B------:R-:W-:-:S04]  /*4f00*/  @!UP1 UIADD3 UR4, UPT, UPT, -UR7, 0x100000, URZ ;  /* 0x0010000007049890 */ /* 0x000fc8000fffe1ff */
[----:B------:R-:W-:Y:S02]  /*4f10*/  @!UP1 USHF.L.U32 UR5, UR4, 0xb, URZ ;  /* 0x0000000b04059899 */ /* 0x000fe400080006ff */
[----:B------:R-:W-:Y:S01]  /*4f20*/  @!UP1 USHF.L.U32 UR4, UR4, 0x1, URZ ;  /* 0x0000000104049899 */ /* 0x000fe200080006ff */
[----:B------:R-:W-:Y:S01]  /*4f30*/  STTM.16dp32bit_t0_t15.x128 tmem[UR11], RZ ;  /* 0x000000ff000079ed */ /* 0x000fe20008b8000b */
[----:B------:R-:W-:Y:S01]  /*4f40*/  STTM.16dp32bit_t16_t31.x128 tmem[UR11+0x80], RZ ;  /* 0x000080ff000079ed */ /* 0x000fe20008ba000b */
[----:B------:R-:W4:Y:S02]  /*4f50*/  FENCE.VIEW.ASYNC.T ;  /* 0x00000000000073c6 */ /* 0x000f240000000200 */
[----:B----4-:R-:W-:Y:S01]  /*4f60*/  BAR.SYNC.DEFER_BLOCKING 0x0 ;  /* 0x0000000000007b1d */ /* 0x010fe20000010000 */
[----:B--2---:R-:W-:Y:S01]  /*4f70*/  VIADD R6, R2, UR10 ;  /* 0x0000000a02067c36 */ /* 0x004fe20008000000 */
[----:B------:R-:W-:Y:S02]  /*4f80*/  LOP3.LUT R7, R145, 0xe, RZ, 0xfc, !PT ;  /* 0x0000000e91077812 */ /* 0x000fe400078efcff */
[----:B------:R-:W-:-:S02]  /*4f90*/  LEA.HI.X.SX32 R207, R3, R159, 0x2, P5 ;  /* 0x0000009f03cf7211 */ /* 0x000fc400028f16ff */
[----:B------:R-:W-:Y:S01]  /*4fa0*/  VOTEU.ALL UP1, P2 ;  /* 0x0000000000ff7886 */ /* 0x000fe20001020000 */
[----:B---3--:R-:W-:Y:S02]  /*4fb0*/  LOP3.LUT R4, R2, 0x10, RZ, 0x3c, !PT ;  /* 0x0000001002047812 */ /* 0x008fe400078e3cff */
[----:B------:R-:W-:Y:S02]  /*4fc0*/  LOP3.LUT R5, R145, 0xc, RZ, 0xfc, !PT ;  /* 0x0000000c91057812 */ /* 0x000fe400078efcff */
[----:B------:R-:W-:Y:S02]  /*4fd0*/  ISETP.NE.U32.AND P5, PT, R177, RZ, PT ;  /* 0x000000ffb100720c */ /* 0x000fe40003fa5070 */
[----:B-1----:R-:W-:Y:S01]  /*4fe0*/  LOP3.LUT R250, R145, 0x10, RZ, 0xfc, !PT ;  /* 0x0000001091fa7812 */ /* 0x002fe200078efcff */
[----:B------:R-:W1:Y:S02]  /*4ff0*/  FENCE.VIEW.ASYNC.S ;  /* 0x00000000000073c6 */ /* 0x000e640000000000 */
[----:B-1----:R-:W1:Y:S02]  /*5000*/  @!UP1 SYNCS.EXCH.64 URZ, [UR12], UR14 ;  /* 0x0000000e0cff95b2 */ /* 0x002e640008000100 */
[----:B-1----:R-:W-:Y:S06]  /*5010*/  BAR.SYNC.DEFER_BLOCKING 0x0 ;  /* 0x0000000000007b1d */ /* 0x002fec0000010000 */
[----:B------:R1:W2:Y:S02]  /*5020*/  @!UP2 SYNCS.EXCH.64 URZ, [UR10+0x14008], UR4 ;  /* 0x014008040affa5b2 */ /* 0x0002a40008000100 */
[----:B------:R-:W-:Y:S01]  /*5030*/  @!PT LDS RZ, [RZ] ;  /* 0x00000000fffff984 */ /* 0x000fe20000000800 */
[----:B------:R-:W-:Y:S01]  /*5040*/  @!PT LDS RZ, [RZ] ;  /* 0x00000000fffff984 */ /* 0x000fe20000000800 */
[----:B------:R-:W-:Y:S01]  /*5050*/  @!PT LDS RZ, [RZ] ;  /* 0x00000000fffff984 */ /* 0x000fe20000000800 */
[----:B--2---:R-:W-:Y:S01]  /*5060*/  LDGSTS.E [R6+0x10000], desc[UR22][R196.64], P3 ;  /* 0x10000000c4067fae */ /* 0x004fe200099a1016 */
[----:B------:R-:W-:-:S02]  /*5070*/  ISETP.GE.AND P3, PT, R5, UR19, PT ;  /* 0x0000001305007c0c */ /* 0x000fc4000bf66270 */
[----:B------:R-:W-:Y:S01]  /*5080*/  LOP3.LUT R5, R2, 0x20, RZ, 0x3c, !PT ;  /* 0x0000002002057812 */ /* 0x000fe200078e3cff */
[----:B------:R2:W-:Y:S01]  /*5090*/  LDGSTS.E [R6+0x10008], desc[UR22][R194.64], P4 ;  /* 0x10008000c2067fae */ /* 0x0005e2000a1a1016 */
[----:B------:R-:W-:Y:S02]  /*50a0*/  ISETP.GE.AND P4, PT, R7, UR19, PT ;  /* 0x0000001307007c0c */ /* 0x000fe4000bf86270 */
[C---:B------:R-:W-:Y:S02]  /*50b0*/  SEL R159, R144.reuse, RZ, !P3 ;  /* 0x000000ff909f7207 */ /* 0x040fe40005800000 */
[----:B------:R-:W-:Y:S02]  /*50c0*/  SEL R177, R144, RZ, !P4 ;  /* 0x000000ff90b17207 */ /* 0x000fe40006000000 */
[----:B------:R-:W-:Y:S02]  /*50d0*/  ISETP.NE.U32.AND P4, PT, R159, RZ, PT ;  /* 0x000000ff9f00720c */ /* 0x000fe40003f85070 */
[----:B------:R-:W-:Y:S01]  /*50e0*/  ISETP.GE.AND P3, PT, R250, UR19, PT ;  /* 0x00000013fa007c0c */ /* 0x000fe2000bf66270 */
[----:B--2---:R-:W-:Y:S01]  /*50f0*/  VIADD R6, R4, UR10 ;  /* 0x0000000a04067c36 */ /* 0x004fe20008000000 */
[----:B------:R-:W-:-:S02]  /*5100*/  LOP3.LUT R4, R145, 0x12, RZ, 0xfc, !PT ;  /* 0x0000001291047812 */ /* 0x000fc400078efcff */
[----:B------:R-:W-:Y:S02]  /*5110*/  SEL R159, R144, RZ, !P3 ;  /* 0x000000ff909f7207 */ /* 0x000fe40005800000 */
[----:B------:R-:W-:Y:S01]  /*5120*/  LDGSTS.E [R6+0x10000], desc[UR22][R192.64], P1 ;  /* 0x10000000c0067fae */ /* 0x000fe200089a1016 */
[----:B------:R-:W-:Y:S02]  /*5130*/  ISETP.NE.U32.AND P1, PT, R177, RZ, PT ;  /* 0x000000ffb100720c */ /* 0x000fe40003f25070 */
[----:B------:R-:W-:Y:S01]  /*5140*/  ISETP.NE.U32.AND P3, PT, R159, RZ, PT ;  /* 0x000000ff9f00720c */ /* 0x000fe20003f65070 */
[----:B------:R2:W-:Y:S01]  /*5150*/  LDGSTS.E [R6+0x10008], desc[UR22][R190.64], P0 ;  /* 0x10008000be067fae */ /* 0x0005e200081a1016 */
[----:B------:R-:W-:Y:S02]  /*5160*/  ISETP.GE.AND P0, PT, R4, UR19, PT ;  /* 0x0000001304007c0c */ /* 0x000fe4000bf06270 */
[----:B------:R-:W-:Y:S01]  /*5170*/  LOP3.LUT R4, R145, 0x14, RZ, 0xfc, !PT ;  /* 0x0000001491047812 */ /* 0x000fe200078efcff */
[----:B------:R-:W3:Y:S01]  /*5180*/  S2R R250, SR_TID.X ;  /* 0x0000000000fa7919 */ /* 0x000ee20000002100 */
[----:B------:R-:W-:-:S04]  /*5190*/  SEL R159, R144, RZ, !P0 ;  /* 0x000000ff909f7207 */ /* 0x000fc80004000000 */
[----:B------:R-:W-:Y:S01]  /*51a0*/  ISETP.NE.U32.AND P0, PT, R159, RZ, PT ;  /* 0x000000ff9f00720c */ /* 0x000fe20003f05070 */
[----:B--2---:R-:W-:Y:S01]  /*51b0*/  VIADD R6, R5, UR10 ;  /* 0x0000000a05067c36 */ /* 0x004fe20008000000 */
[----:B------:R-:W-:-:S04]  /*51c0*/  LOP3.LUT R5, R145, 0x16, RZ, 0xfc, !PT ;  /* 0x0000001691057812 */ /* 0x000fc800078efcff */
[----:B------:R-:W-:Y:S01]  /*51d0*/  LDGSTS.E [R6+0x10000], desc[UR22][R188.64], P6 ;  /* 0x10000000bc067fae */ /* 0x000fe2000b1a1016 */
[----:B------:R-:W-:Y:S02]  /*51e0*/  ISETP.GE.AND P6, PT, R4, UR19, PT ;  /* 0x0000001304007c0c */ /* 0x000fe4000bfc6270 */
[----:B------:R-:W-:Y:S01]  /*51f0*/  LOP3.LUT R4, R2, 0x30, RZ, 0x3c, !PT ;  /* 0x0000003002047812 */ /* 0x000fe200078e3cff */
[----:B------:R2:W-:Y:S01]  /*5200*/  LDGSTS.E [R6+0x10008], desc[UR22][R186.64], P5 ;  /* 0x10008000ba067fae */ /* 0x0005e2000a9a1016 */
[----:B------:R-:W-:Y:S02]  /*5210*/  ISETP.GE.AND P5, PT, R5, UR19, PT ;  /* 0x0000001305007c0c */ /* 0x000fe4000bfa6270 */
[----:B------:R-:W-:Y:S02]  /*5220*/  LOP3.LUT R5, R145, 0x1a, RZ, 0xfc, !PT ;  /* 0x0000001a91057812 */ /* 0x000fe400078efcff */
[----:B------:R-:W-:-:S04]  /*5230*/  SEL R159, R144, RZ, !P6 ;  /* 0x000000ff909f7207 */ /* 0x000fc80007000000 */
[----:B------:R-:W-:Y:S02]  /*5240*/  ISETP.NE.U32.AND P6, PT, R159, RZ, PT ;  /* 0x000000ff9f00720c */ /* 0x000fe40003fc5070 */
[----:B------:R-:W-:Y:S01]  /*5250*/  SEL R159, R144, RZ, !P5 ;  /* 0x000000ff909f7207 */ /* 0x000fe20006800000 */
[----:B--2---:R-:W-:Y:S01]  /*5260*/  VIADD R6, R4, UR10 ;  /* 0x0000000a04067c36 */ /* 0x004fe20008000000 */
[----:B------:R-:W-:Y:S02]  /*5270*/  LOP3.LUT R4, R145, 0x18, RZ, 0xfc, !PT ;  /* 0x0000001891047812 */ /* 0x000fe400078efcff */
[----:B------:R-:W-:Y:S02]  /*5280*/  ISETP.NE.U32.AND P5, PT, R159, RZ, PT ;  /* 0x000000ff9f00720c */ /* 0x000fe40003fa5070 */
[----:B------:R-:W-:Y:S01]  /*5290*/  LDGSTS.E [R6+0x10000], desc[UR22][R184.64], P4 ;  /* 0x10000000b8067fae */ /* 0x000fe2000a1a1016 */
[----:B------:R-:W-:Y:S02]  /*52a0*/  ISETP.GE.AND P4, PT, R4, UR19, PT ;  /* 0x0000001304007c0c */ /* 0x000fe4000bf86270 */
[----:B------:R-:W-:Y:S01]  /*52b0*/  LOP3.LUT R4, R2, 0x40, RZ, 0x3c, !PT ;  /* 0x0000004002047812 */ /* 0x000fe200078e3cff */
[----:B------:R-:W-:Y:S01]  /*52c0*/  LDGSTS.E [R6+0x10008], desc[UR22][R182.64], P1 ;  /* 0x10008000b6067fae */ /* 0x000fe200089a1016 */
[----:B------:R-:W-:-:S02]  /*52d0*/  ISETP.GE.AND P1, PT, R5, UR19, PT ;  /* 0x0000001305007c0c */ /* 0x000fc4000bf26270 */
[----:B------:R-:W-:Y:S01]  /*52e0*/  SEL R159, R144, RZ, !P4 ;  /* 0x000000ff909f7207 */ /* 0x000fe20006000000 */
[----:B------:R-:W-:Y:S01]  /*52f0*/  VIADD R249, R4, UR10 ;  /* 0x0000000a04f97c36 */ /* 0x000fe20008000000 */
[----:B------:R-:W-:Y:S02]  /*5300*/  LOP3.LUT R4, R145, 0x1c, RZ, 0xfc, !PT ;  /* 0x0000001c91047812 */ /* 0x000fe400078efcff */
[----:B------:R-:W-:Y:S02]  /*5310*/  ISETP.NE.U32.AND P4, PT, R159, RZ, PT ;  /* 0x000000ff9f00720c */ /* 0x000fe40003f85070 */
[----:B------:R-:W-:Y:S01]  /*5320*/  LDGSTS.E [R249+0x10000], desc[UR22][R180.64], P3 ;  /* 0x10000000b4f97fae */ /* 0x000fe200099a1016 */
[----:B------:R-:W-:-:S03]  /*5330*/  ISETP.GE.AND P3, PT, R4, UR19, PT ;  /* 0x0000001304007c0c */ /* 0x000fc6000bf66270 */
[----:B------:R-:W2:Y:S04]  /*5340*/  LDL.64 R6, [R1+0x8] ;  /* 0x0000080001067983 */ /* 0x000ea80000100a00 */
[----:B------:R-:W4:Y:S01]  /*5350*/  LDL.64 R4, [R1] ;  /* 0x0000000001047983 */ /* 0x000f220000100a00 */
[C---:B------:R-:W-:Y:S01]  /*5360*/  SEL R159, R144.reuse, RZ, !P1 ;  /* 0x000000ff909f7207 */ /* 0x040fe20004800000 */
[----:B-1----:R-:W-:Y:S01]  /*5370*/  USHF.R.U32.HI UR4, URZ, 0x1, UR29 ;  /* 0x00000001ff047899 */ /* 0x002fe2000801161d */
[----:B------:R-:W-:Y:S01]  /*5380*/  LOP3.LUT R177, R145, 0x1e, RZ, 0xfc, !PT ;  /* 0x0000001e91b17812 */ /* 0x000fe200078efcff */
[----:B------:R1:W-:Y:S01]  /*5390*/  LDGSTS.E [R249+0x10008], desc[UR22][R118.64], P0 ;  /* 0x1000800076f97fae */ /* 0x0003e200081a1016 */
[----:B------:R-:W-:Y:S01]  /*53a0*/  ISETP.NE.U32.AND P1, PT, R159, RZ, PT ;  /* 0x000000ff9f00720c */ /* 0x000fe20003f25070 */
[----:B------:R-:W-:Y:S01]  /*53b0*/  UIADD3 UR18, UPT, UPT, UR19, -0x20, URZ ;  /* 0xffffffe013127890 */ /* 0x000fe2000fffe0ff */
[----:B------:R-:W-:Y:S01]  /*53c0*/  SEL R159, R144, RZ, !P3 ;  /* 0x000000ff909f7207 */ /* 0x000fe20005800000 */
[----:B------:R-:W-:Y:S01]  /*53d0*/  UISETP.GT.AND UP3, UPT, UR13, 0x3f, UPT ;  /* 0x0000003f0d00788c */ /* 0x000fe2000bf64270 */
[----:B---3--:R-:W-:-:S02]  /*53e0*/  LOP3.LUT R250, R250, 0x1f, RZ, 0xc0, !PT ;  /* 0x0000001ffafa7812 */ /* 0x008fc400078ec0ff */
[----:B------:R-:W-:Y:S02]  /*53f0*/  ISETP.GE.AND P0, PT, R177, UR19, PT ;  /* 0x00000013b1007c0c */ /* 0x000fe4000bf06270 */
[----:B------:R-:W-:Y:S02]  /*5400*/  ISETP.NE.U32.AND P3, PT, R159, RZ, PT ;  /* 0x000000ff9f00720c */ /* 0x000fe40003f65070 */
[----:B------:R-:W-:Y:S02]  /*5410*/  SEL R159, R144, RZ, !P0 ;  /* 0x000000ff909f7207 */ /* 0x000fe40004000000 */
[----:B------:R-:W-:Y:S02]  /*5420*/  ISETP.GE.AND P0, PT, R250, UR19, PT ;  /* 0x00000013fa007c0c */ /* 0x000fe4000bf06270 */
[----:B------:R-:W3:Y:S01]  /*5430*/  S2R R250, SR_TID.X ;  /* 0x0000000000fa7919 */ /* 0x000ee20000002100 */
[----:B------:R-:W-:Y:S02]  /*5440*/  LOP3.LUT R177, R2, 0x50, RZ, 0x3c, !PT ;  /* 0x0000005002b17812 */ /* 0x000fe400078e3cff */
[----:B------:R-:W-:-:S02]  /*5450*/  SEL R144, R144, RZ, !P0 ;  /* 0x000000ff90907207 */ /* 0x000fc40004000000 */
[----:B------:R-:W-:Y:S01]  /*5460*/  ISETP.NE.U32.AND P0, PT, R159, RZ, PT ;  /* 0x000000ff9f00720c */ /* 0x000fe20003f05070 */
[----:B-1----:R-:W-:Y:S01]  /*5470*/  VIADD R249, R177, UR10 ;  /* 0x0000000ab1f97c36 */ /* 0x002fe20008000000 */
[----:B------:R-:W-:-:S04]  /*5480*/  LOP3.LUT R159, R2, 0x60, RZ, 0x3c, !PT ;  /* 0x00000060029f7812 */ /* 0x000fc800078e3cff */
[----:B------:R-:W-:Y:S01]  /*5490*/  LDGSTS.E [R249+0x10000], desc[UR22][R204.64], P6 ;  /* 0x10000000ccf97fae */ /* 0x000fe2000b1a1016 */
[----:B------:R-:W-:Y:S01]  /*54a0*/  ISETP.NE.U32.AND P6, PT, R144, RZ, PT ;  /* 0x000000ff9000720c */ /* 0x000fe20003fc5070 */
[----:B------:R-:W-:Y:S01]  /*54b0*/  VIADD R177, R159, UR10 ;  /* 0x0000000a9fb17c36 */ /* 0x000fe20008000000 */
[----:B------:R-:W-:Y:S01]  /*54c0*/  LOP3.LUT R159, R2, 0x70, RZ, 0x3c, !PT ;  /* 0x00000070029f7812 */ /* 0x000fe200078e3cff */
[----:B------:R1:W-:Y:S04]  /*54d0*/  LDGSTS.E [R249+0x10008], desc[UR22][R206.64], P5 ;  /* 0x10008000cef97fae */ /* 0x0003e8000a9a1016 */
[----:B------:R-:W-:Y:S01]  /*54e0*/  VIADD R159, R159, UR10 ;  /* 0x0000000a9f9f7c36 */ /* 0x000fe20008000000 */
[----:B------:R-:W-:Y:S04]  /*54f0*/  LDGSTS.E [R177+0x10000], desc[UR22][R202.64], P4 ;  /* 0x10000000cab17fae */ /* 0x000fe8000a1a1016 */
[----:B------:R1:W-:Y:S04]  /*5500*/  LDGSTS.E [R177+0x10008], desc[UR22][R200.64], P1 ;  /* 0x10008000c8b17fae */ /* 0x0003e800089a1016 */
[----:B------:R-:W-:Y:S01]  /*5510*/  LDGSTS.E [R159+0x10000], desc[UR22][R198.64], P3 ;  /* 0x10000000c69f7fae */ /* 0x000fe200099a1016 */
[----:B---3--:R-:W-:-:S05]  /*5520*/  LOP3.LUT R250, R250, 0x7f, RZ, 0xc0, !PT ;  /* 0x0000007ffafa7812 */ /* 0x008fca00078ec0ff */
[----:B------:R-:W-:-:S05]  /*5530*/  IMAD.SHL.U32 R144, R250, 0x4, RZ ;  /* 0x00000004fa907824 */ /* 0x000fca00078e00ff */
[----:B------:R-:W-:-:S05]  /*5540*/  LOP3.LUT R144, R144, UR4, RZ, 0x3c, !PT ;  /* 0x0000000490907c12 */ /* 0x000fca000f8e3cff */
[C---:B-1----:R-:W-:Y:S01]  /*5550*/  VIADD R249, R144.reuse, UR10 ;  /* 0x0000000a90f97c36 */ /* 0x042fe20008000000 */
[----:B------:R-:W-:-:S05]  /*5560*/  LOP3.LUT R177, R144, 0x40, RZ, 0x3c, !PT ;  /* 0x0000004090b17812 */ /* 0x000fca00078e3cff */
[----:B------:R-:W-:Y:S01]  /*5570*/  VIADD R250, R177, UR10 ;  /* 0x0000000ab1fa7c36 */ /* 0x000fe20008000000 */
[----:B--2---:R1:W-:Y:S04]  /*5580*/  LDGSTS.E [R159+0x10008], desc[UR22][R6.64], P0 ;  /* 0x10008000069f7fae */ /* 0x0043e800081a1016 */
[----:B------:R-:W0:Y:S04]  /*5590*/  LDGDEPBAR ;  /* 0x00000000000079af */ /* 0x000e280000000000 */
[----:B----4-:R2:W-:Y:S04]  /*55a0*/  LDGSTS.E [R249], desc[UR22][R4.64], P6 ;  /* 0x0000000004f97fae */ /* 0x0105e8000b1a1016 */
[----:B------:R2:W5:Y:S04]  /*55b0*/  LDL.LU.64 R6, [R1+0x20] ;  /* 0x0000200001067983 */ /* 0x0005680000300a00 */
[----:B------:R2:W-:Y:S04]  /*55c0*/  LDGSTS.E [R249+0x400], desc[UR22][R174.64], P6 ;  /* 0x00400000aef97fae */ /* 0x0005e8000b1a1016 */
[----:B------:R2:W5:Y:S01]  /*55d0*/  LDL.LU.64 R4, [R1+0x18] ;  /* 0x0000180001047983 */ /* 0x0005620000300a00 */
[----:B------:R-:W-:Y:S01]  /*55e0*/  ISETP.GE.AND P0, PT, R145, UR18, PT ;  /* 0x0000001291007c0c */ /* 0x000fe2000bf06270 */
[----:B------:R-:W-:Y:S01]  /*55f0*/  UISETP.NE.U32.AND UP1, UPT, UR8, URZ, UPT ;  /* 0x000000ff0800728c */ /* 0x000fe2000bf25070 */
[----:B------:R-:W-:Y:S01]  /*5600*/  PLOP3.LUT P1, PT, PT, PT, UP3, 0x80, 0x8 ;  /* 0x000000000008781c */ /* 0x000fe20003f2f038 */
[----:B------:R2:W-:Y:S01]  /*5610*/  LDGSTS.E [R249+0x800], desc[UR22][R170.64], P6 ;  /* 0x00800000aaf97fae */ /* 0x0005e2000b1a1016 */
[----:B-1----:R-:W-:Y:S01]  /*5620*/  SEL R159, RZ, 0x4, P0 ;  /* 0x00000004ff9f7807 */ /* 0x002fe20000000000 */
[----:B------:R-:W-:-:S02]  /*5630*/  UISETP.LT.OR UP2, UPT, UR13, 0x20, UP1 ;  /* 0x000000200d00788c */ /* 0x000fc40008f41670 */
[----:B------:R2:W-:Y:S01]  /*5640*/  LDGSTS.E [R249+0xc00], desc[UR22][R166.64], P6 ;  /* 0x00c00000a6f97fae */ /* 0x0005e2000b1a1016 */
[----:B------:R-:W-:-:S03]  /*5650*/  SEL R159, R159, RZ, P1 ;  /* 0x000000ff9f9f7207 */ /* 0x000fc60000800000 */
[----:B------:R2:W-:Y:S01]  /*5660*/  LDGSTS.E [R249+0x1000], desc[UR22][R162.64], P6 ;  /* 0x01000000a2f97fae */ /* 0x0005e2000b1a1016 */
[----:B------:R-:W-:Y:S01]  /*5670*/  ISETP.NE.U32.AND P0, PT, R159, RZ, PT ;  /* 0x000000ff9f00720c */ /* 0x000fe20003f05070 */
[----:B------:R-:W-:Y:S02]  /*5680*/  IMAD.SHL.U32 R159, R120, 0x20, RZ ;  /* 0x00000020789f7824 */ /* 0x000fe400078e00ff */
[----:B------:R2:W-:Y:S02]  /*5690*/  LDGSTS.E [R249+0x1400], desc[UR22][R142.64], P6 ;  /* 0x014000008ef97fae */ /* 0x0005e4000b1a1016 */
[----:B------:R-:W-:Y:S02]  /*56a0*/  IMAD.WIDE R196, R159, 0x4, R196 ;  /* 0x000000049fc47825 */ /* 0x000fe400078e02c4 */
[----:B------:R2:W-:Y:S04]  /*56b0*/  LDGSTS.E [R249+0x1800], desc[UR22][R138.64], P6 ;  /* 0x018000008af97fae */ /* 0x0005e8000b1a1016 */
        /* <DEDUP_REMOVED lines=57> */
[----:B------:R-:W0:Y:S01]  /*5a50*/  LDGDEPBAR ;  /* 0x00000000000079af */ /* 0x000e220000000000 */
[----:B------:R-:W-:-:S04]  /*5a60*/  DEPBAR.LE SB0, 0x0 ;  /* 0x000080000000791a */ /* 0x000fc80000000000 */
[----:B------:R-:W-:Y:S06]  /*5a70*/  BAR.SYNC.DEFER_BLOCKING 0x0 ;  /* 0x0000000000007b1d */ /* 0x000fec0000010000 */
[----:B------:R-:W-:Y:S05]  /*5a80*/  BRA.U UP2, `(.L_x_6) ;  /* 0x0000000102847547 */ /* 0x000fea000b800000 */
[----:B------:R-:W-:Y:S02]  /*5a90*/  UIADD3 UR4, UPT, UPT, UR10, 0x10000, URZ ;  /* 0x000100000a047890 */ /* 0x000fe4000fffe0ff */
[----:B------:R-:W-:Y:S02]  /*5aa0*/  USHF.R.U32.HI UR8, URZ, 0x4, UR10 ;  /* 0x00000004ff087899 */ /* 0x000fe4000801160a */
[----:B------:R-:W-:Y:S02]  /*5ab0*/  USHF.R.U32.HI UR4, URZ, 0x4, UR4 ;  /* 0x00000004ff047899 */ /* 0x000fe40008011604 */
[----:B------:R-:W-:Y:S02]  /*5ac0*/  USGXT.U32 UR8, UR8, 0xe ;  /* 0x0000000e0808789a */ /* 0x000fe40008000000 */
[----:B------:R-:W-:Y:S02]  /*5ad0*/  USGXT.U32 UR6, UR4, 0xe ;  /* 0x0000000e0406789a */ /* 0x000fe40008000000 */
[----:B------:R-:W-:-:S02]  /*5ae0*/  UIADD3 UR34, UP4, UPT, UR8, 0x2, URZ ;  /* 0x0000000208227890 */ /* 0x000fc4000ff9e0ff */
[----:B------:R-:W-:Y:S01]  /*5af0*/  UIADD3 UR32, UP2, UPT, UR6, 0x2, URZ ;  /* 0x0000000206207890 */ /* 0x000fe2000ff5e0ff */
[----:B------:R-:W-:Y:S01]  /*5b00*/  UMOV UR4, URZ ;  /* 0x000000ff00047c82 */ /* 0x000fe20008000000 */
[----:B------:R-:W-:Y:S01]  /*5b10*/  UMOV UR36, 0x0 ;  /* 0x0000000000247882 */ /* 0x000fe20000000000 */
[----:B------:R-:W-:Y:S02]  /*5b20*/  UIADD3.X UR35, UPT, UPT, UR4, 0x40004040, URZ, UP4, !UPT ;  /* 0x4000404004237890 */ /* 0x000fe4000a7fe4ff */
[----:B------:R-:W-:Y:S02]  /*5b30*/  UIADD3.X UR33, UPT, UPT, UR4, 0x40004040, URZ, UP2, !UPT ;  /* 0x4000404004217890 */ /* 0x000fe400097fe4ff */
[----:B------:R-:W-:Y:S02]  /*5b40*/  UIADD3.64 UR16, UPT, UPT, UR34, 0x2, URZ ;  /* 0x0000000222107897 */ /* 0x000fe4000fffe0ff */
[----:B------:R-:W-:Y:S02]  /*5b50*/  UIADD3.64 UR14, UPT, UPT, UR32, 0x2, URZ ;  /* 0x00000002200e7897 */ /* 0x000fe4000fffe0ff */
[----:B------:R-:W-:-:S02]  /*5b60*/  UIADD3.64 UR30, UPT, UPT, UR34, 0x4, URZ ;  /* 0x00000004221e7897 */ /* 0x000fc4000fffe0ff */
[----:B------:R-:W-:Y:S01]  /*5b70*/  UIADD3.64 UR20, UPT, UPT, UR32, 0x4, URZ ;  /* 0x0000000420147897 */ /* 0x000fe2000fffe0ff */
[----:B------:R-:W-:Y:S01]  /*5b80*/  UMOV UR37, 0x4400910 ;  /* 0x0440091000257882 */ /* 0x000fe20000000000 */
[----:B------:R-:W-:Y:S01]  /*5b90*/  UMOV UR9, 0x40004040 ;  /* 0x4000404000097882 */ /* 0x000fe20000000000 */
[----:B------:R-:W-:Y:S01]  /*5ba0*/  UMOV UR7, 0x40004040 ;  /* 0x4000404000077882 */ /* 0x000fe20000000000 */
[----:B------:R-:W-:Y:S01]  /*5bb0*/  UMOV UR38, 0x0 ;  /* 0x0000000000267882 */ /* 0x000fe20000000000 */
[----:B------:R-:W-:Y:S01]  /*5bc0*/  UMOV UR39, 0x4400910 ;  /* 0x0440091000277882 */ /* 0x000fe20000000000 */
[----:B------:R-:W-:Y:S01]  /*5bd0*/  UMOV UR40, 0x0 ;  /* 0x0000000000287882 */ /* 0x000fe20000000000 */
[----:B------:R-:W-:Y:S01]  /*5be0*/  UMOV UR41, 0x4400910 ;  /* 0x0440091000297882 */ /* 0x000fe20000000000 */
[----:B------:R-:W-:Y:S01]  /*5bf0*/  UMOV UR4, UR12 ;  /* 0x0000000c00047c82 */ /* 0x000fe20008000000 */
[----:B------:R-:W-:Y:S01]  /*5c00*/  UMOV UR5, URZ ;  /* 0x000000ff00057c82 */ /* 0x000fe20008000000 */
[----:B------:R1:W-:Y:S01]  /*5c10*/  UTCHMMA gdesc[UR6], gdesc[UR8], tmem[UR28], tmem[UR36], idesc[UR37], !UPT ;  /* 0x00ff2408060075ea */ /* 0x0003e2000f80001c */
[----:B------:R-:W-:Y:S01]  /*5c20*/  UMOV UR42, 0x0 ;  /* 0x00000000002a7882 */ /* 0x000fe20000000000 */
[----:B------:R-:W-:Y:S01]  /*5c30*/  UMOV UR43, 0x4400910 ;  /* 0x04400910002b7882 */ /* 0x000fe20000000000 */
[----:B------:R1:W-:Y:S01]  /*5c40*/  UTCHMMA gdesc[UR32], gdesc[UR34], tmem[UR28], tmem[UR38], idesc[UR39], UPT ;  /* 0x00ff2622200075ea */ /* 0x0003e2000b80001c */
[----:B------:R-:W-:Y:S01]  /*5c50*/  UMOV UR4, UR4 ;  /* 0x0000000400047c82 */ /* 0x000fe20008000000 */
[----:B------:R1:W-:Y:S01]  /*5c60*/  UTCHMMA gdesc[UR14], gdesc[UR16], tmem[UR28], tmem[UR40], idesc[UR41], UPT ;  /* 0x00ff28100e0075ea */ /* 0x0003e2000b80001c */
[----:B------:R1:W-:Y:S01]  /*5c70*/  UTCHMMA gdesc[UR20], gdesc[UR30], tmem[UR28], tmem[UR42], idesc[UR43], UPT ;  /* 0x00ff2a1e140075ea */ /* 0x0003e2000b80001c */
[----:B------:R1:W-:Y:S01]  /*5c80*/  UTCBAR [UR4], URZ ;  /* 0x000000ff040073e9 */ /* 0x0003e200080000ff */
[----:B------:R-:W-:Y:S01]  /*5c90*/  NOP ;  /* 0x0000000000007918 */ /* 0x000fe20000000000 */
.L_x_6:
[----:B------:R-:W-:Y:S01]  /*5ca0*/  BAR.SYNC.DEFER_BLOCKING 0x0 ;  /* 0x0000000000007b1d */ /* 0x000fe20000010000 */
[----:B------:R-:W-:Y:S01]  /*5cb0*/  VIADD R145, R2, UR10 ;  /* 0x0000000a02917c36 */ /* 0x000fe20008000000 */
[----:B------:R-:W-:Y:S01]  /*5cc0*/  PLOP3.LUT P1, PT, PT, PT, UP3, 0x80, 0x8 ;  /* 0x000000000008781c */ /* 0x000fe20003f2f038 */
[C---:B------:R-:W-:Y:S01]  /*5cd0*/  IMAD.WIDE R194, R159.reuse, 0x4, R194 ;  /* 0x000000049fc27825 */ /* 0x040fe200078e02c2 */
[----:B------:R-:W-:Y:S02]  /*5ce0*/  PLOP3.LUT P3, PT, PT, PT, UP3, 0x80, 0x8 ;  /* 0x000000000008781c */ /* 0x000fe40003f6f038 */
[----:B------:R-:W-:Y:S01]  /*5cf0*/  PLOP3.LUT P5, PT, PT, PT, UP3, 0x80, 0x8 ;  /* 0x000000000008781c */ /* 0x000fe20003faf038 */
[----:B------:R-:W-:Y:S01]  /*5d00*/  IMAD.WIDE R192, R159, 0x4, R192 ;  /* 0x000000049fc07825 */ /* 0x000fe200078e02c0 */
[----:B------:R-:W-:-:S03]  /*5d10*/  PLOP3.LUT P4, PT, PT, PT, UP3, 0x80, 0x8 ;  /* 0x000000000008781c */ /* 0x000fc60003f8f038 */
[----:B------:R-:W-:-:S04]  /*5d20*/  IMAD.WIDE R190, R159, 0x4, R190 ;  /* 0x000000049fbe7825 */ /* 0x000fc800078e02be */
[----:B------:R-:W-:-:S04]  /*5d30*/  IMAD.WIDE R188, R159, 0x4, R188 ;  /* 0x000000049fbc7825 */ /* 0x000fc800078e02bc */
[----:B------:R-:W-:-:S04]  /*5d40*/  IMAD.WIDE R186, R159, 0x4, R186 ;  /* 0x000000049fba7825 */ /* 0x000fc800078e02ba */
[C---:B------:R-:W-:Y:S01]  /*5d50*/  IMAD.WIDE R184, R159.reuse, 0x4, R184 ;  /* 0x000000049fb87825 */ /* 0x040fe200078e02b8 */
[----:B------:R-:W-:Y:S01]  /*5d60*/  @!PT LDS RZ, [RZ] ;  /* 0x00000000fffff984 */ /* 0x000fe20000000800 */
[----:B------:R-:W-:Y:S01]  /*5d70*/  @!PT LDS RZ, [RZ] ;  /* 0x00000000fffff984 */ /* 0x000fe20000000800 */
[----:B------:R-:W-:Y:S01]  /*5d80*/  @!PT LDS RZ, [RZ] ;  /* 0x00000000fffff984 */ /* 0x000fe20000000800 */
[----:B------:R3:W-:Y:S03]  /*5d90*/  LDGSTS.E [R145+0x12000], desc[UR22][R196.64], P0 ;  /* 0x12000000c4917fae */ /* 0x0007e600081a1016 */
[----:B------:R-:W-:-:S04]  /*5da0*/  IMAD.WIDE R182, R159, 0x4, R182 ;  /* 0x000000049fb67825 */ /* 0x000fc800078e02b6 */
[----:B------:R-:W-:-:S04]  /*5db0*/  IMAD.WIDE R180, R159, 0x4, R180 ;  /* 0x000000049fb47825 */ /* 0x000fc800078e02b4 */
[----:B------:R-:W-:Y:S01]  /*5dc0*/  IMAD.WIDE R118, R159, 0x4, R118 ;  /* 0x000000049f767825 */ /* 0x000fe200078e0276 */
[----:B---3--:R-:W3:Y:S02]  /*5dd0*/  S2R R145, SR_TID.X ;  /* 0x0000000000917919 */ /* 0x008ee40000002100 */
[----:B---3--:R-:W-:-:S04]  /*5de0*/  SHF.R.U32.HI R145, RZ, 0x6, R145 ;  /* 0x00000006ff917819 */ /* 0x008fc80000011691 */
[----:B------:R-:W-:-:S04]  /*5df0*/  SGXT.U32 R145, R145, 0x1 ;  /* 0x000000019191781a */ /* 0x000fc80000000000 */
[----:B------:R-:W-:-:S04]  /*5e00*/  LOP3.LUT R197, R145, 0x2, RZ, 0xfc, !PT ;  /* 0x0000000291c57812 */ /* 0x000fc800078efcff */
[----:B------:R-:W-:Y:S02]  /*5e10*/  ISETP.GE.AND P0, PT, R197, UR18, PT ;  /* 0x00000012c5007c0c */ /* 0x000fe4000bf06270 */
[----:B------:R-:W-:Y:S02]  /*5e20*/  LOP3.LUT R197, R145, 0x4, RZ, 0xfc, !PT ;  /* 0x0000000491c57812 */ /* 0x000fe400078efcff */
[----:B------:R-:W-:-:S04]  /*5e30*/  SEL R196, RZ, 0x4, P0 ;  /* 0x00000004ffc47807 */ /* 0x000fc80000000000 */
[----:B------:R-:W-:Y:S02]  /*5e40*/  SEL R196, R196, RZ, P1 ;  /* 0x000000ffc4c47207 */ /* 0x000fe40000800000 */
[----:B------:R-:W-:Y:S02]  /*5e50*/  PLOP3.LUT P1, PT, PT, PT, UP3, 0x80, 0x8 ;  /* 0x000000000008781c */ /* 0x000fe40003f2f038 */
[----:B------:R-:W-:Y:S01]  /*5e60*/  ISETP.NE.U32.AND P0, PT, R196, RZ, PT ;  /* 0x000000ffc400720c */ /* 0x000fe20003f05070 */
[----:B------:R-:W-:-:S12]  /*5e70*/  VIADD R196, R2, UR10 ;  /* 0x0000000a02c47c36 */ /* 0x000fd80008000000 */
[----:B------:R3:W-:Y:S01]  /*5e80*/  LDGSTS.E [R196+0x12008], desc[UR22][R194.64], P0 ;  /* 0x12008000c2c47fae */ /* 0x0007e200081a1016 */
[----:B------:R-:W-:Y:S02]  /*5e90*/  ISETP.GE.AND P0, PT, R197, UR18, PT ;  /* 0x00000012c5007c0c */ /* 0x000fe4000bf06270 */
[----:B------:R-:W-:Y:S02]  /*5ea0*/  LOP3.LUT R197, R145, 0x6, RZ, 0xfc, !PT ;  /* 0x0000000691c57812 */ /* 0x000fe400078efcff */
[----:B---3--:R-:W-:Y:S02]  /*5eb0*/  SEL R194, RZ, 0x4, P0 ;  /* 0x00000004ffc27807 */ /* 0x008fe40000000000 */
[----:B------:R-:W-:Y:S02]  /*5ec0*/  LOP3.LUT R196, R2, 0x10, RZ, 0x3c, !PT ;  /* 0x0000001002c47812 */ /* 0x000fe400078e3cff */
[----:B------:R-:W-:Y:S02]  /*5ed0*/  SEL R194, R194, RZ, P1 ;  /* 0x000000ffc2c27207 */ /* 0x000fe40000800000 */
[----:B------:R-:W-:Y:S01]  /*5ee0*/  PLOP3.LUT P1, PT, PT, PT, UP3, 0x80, 0x8 ;  /* 0x000000000008781c */ /* 0x000fe20003f2f038 */
[----:B------:R-:W-:Y:S01]  /*5ef0*/  VIADD R196, R196, UR10 ;  /* 0x0000000ac4c47c36 */ /* 0x000fe20008000000 */
[----:B------:R-:W-:-:S02]  /*5f00*/  ISETP.NE.U32.AND P0, PT, R194, RZ, PT ;  /* 0x000000ffc200720c */ /* 0x000fc40003f05070 */
[----:B------:R-:W-:-:S05]  /*5f10*/  LOP3.LUT R195, R2, 0x20, RZ, 0x3c, !PT ;  /* 0x0000002002c37812 */ /* 0x000fca00078e3cff */
[----:B------:R-:W-:-:S06]  /*5f20*/  VIADD R195, R195, UR10 ;  /* 0x0000000ac3c37c36 */ /* 0x000fcc0008000000 */
[----:B------:R3:W-:Y:S01]  /*5f30*/  LDGSTS.E [R196+0x12000], desc[UR22][R192.64], P0 ;  /* 0x12000000c0c47fae */ /* 0x0007e200081a1016 */
[----:B------:R-:W-:Y:S02]  /*5f40*/  ISETP.GE.AND P0, PT, R197, UR18, PT ;  /* 0x00000012c5007c0c */ /* 0x000fe4000bf06270 */
[----:B------:R-:W-:Y:S02]  /*5f50*/  LOP3.LUT R197, R145, 0x8, RZ, 0xfc, !PT ;  /* 0x0000000891c57812 */ /* 0x000fe400078efcff */
[----:B---3--:R-:W-:Y:S02]  /*5f60*/  SEL R192, RZ, 0x4, P0 ;  /* 0x00000004ffc07807 */ /* 0x008fe40000000000 */
[----:B------:R-:W-:Y:S02]  /*5f70*/  ISETP.GE.AND P0, PT, R197, UR18, PT ;  /* 0x00000012c5007c0c */ /* 0x000fe4000bf06270 */
[----:B------:R-:W-:Y:S02]  /*5f80*/  SEL R192, R192, RZ, P1 ;  /* 0x000000ffc0c07207 */ /* 0x000fe40000800000 */
[----:B------:R-:W-:-:S02]  /*5f90*/  LOP3.LUT R197, R145, 0xa, RZ, 0xfc, !PT ;  /* 0x0000000a91c57812 */ /* 0x000fc400078efcff */
[----:B------:R-:W-:Y:S02]  /*5fa0*/  ISETP.NE.U32.AND P1, PT, R192, RZ, PT ;  /* 0x000000ffc000720c */ /* 0x000fe40003f25070 */
[----:B------:R-:W-:-:S04]  /*5fb0*/  SEL R192, RZ, 0x4, P0 ;  /* 0x00000004ffc07807 */ /* 0x000fc80000000000 */
[----:B------:R-:W-:Y:S02]  /*5fc0*/  SEL R192, R192, RZ, P3 ;  /* 0x000000ffc0c07207 */ /* 0x000fe40001800000 */
[----:B------:R-:W-:Y:S02]  /*5fd0*/  PLOP3.LUT P3, PT, PT, PT, UP3, 0x80, 0x8 ;  /* 0x000000000008781c */ /* 0x000fe40003f6f038 */
[----:B------:R-:W-:-:S03]  /*5fe0*/  ISETP.NE.U32.AND P0, PT, R192, RZ, PT ;  /* 0x000000ffc000720c */ /* 0x000fc60003f05070 */
[----:B------:R3:W-:Y:S01]  /*5ff0*/  LDGSTS.E [R196+0x12008], desc[UR22][R190.64], P1 ;  /* 0x12008000bec47fae */ /* 0x0007e200089a1016 */
[----:B------:R-:W-:-:S09]  /*6000*/  PLOP3.LUT P1, PT, PT, PT, UP3, 0x80, 0x8 ;  /* 0x000000000008781c */ /* 0x000fd20003f2f038 */
[----:B------:R4:W-:Y:S01]  /*6010*/  LDGSTS.E [R195+0x12000], desc[UR22][R188.64], P0 ;  /* 0x12000000bcc37fae */ /* 0x0009e200081a1016 */
[----:B------:R-:W-:Y:S02]  /*6020*/  ISETP.GE.AND P0, PT, R197, UR18, PT ;  /* 0x00000012c5007c0c */ /* 0x000fe4000bf06270 */
[----:B------:R-:W-:Y:S02]  /*6030*/  LOP3.LUT R197, R145, 0xc, RZ, 0xfc, !PT ;  /* 0x0000000c91c57812 */ /* 0x000fe400078efcff */
[----:B---3--:R-:W-:-:S05]  /*6040*/  LOP3.LUT R196, R2, 0x30, RZ, 0x3c, !PT ;  /* 0x0000003002c47812 */ /* 0x008fca00078e3cff */
[----:B------:R-:W-:Y:S01]  /*6050*/  VIADD R196, R196, UR10 ;  /* 0x0000000ac4c47c36 */ /* 0x000fe20008000000 */
[----:B----4-:R-:W-:Y:S02]  /*6060*/  SEL R188, RZ, 0x4, P0 ;  /* 0x00000004ffbc7807 */ /* 0x010fe40000000000 */
[----:B------:R-:W-:Y:S02]  /*6070*/  ISETP.GE.AND P0, PT, R197, UR18, PT ;  /* 0x00000012c5007c0c */ /* 0x000fe4000bf06270 */
[----:B------:R-:W-:Y:S02]  /*6080*/  SEL R188, R188, RZ, P1 ;  /* 0x000000ffbcbc7207 */ /* 0x000fe40000800000 */
[----:B------:R-:W-:Y:S02]  /*6090*/  LOP3.LUT R197, R145, 0xe, RZ, 0xfc, !PT ;  /* 0x0000000e91c57812 */ /* 0x000fe400078efcff */
[----:B------:R-:W-:Y:S02]  /*60a0*/  ISETP.NE.U32.AND P1, PT, R188, RZ, PT ;  /* 0x000000ffbc00720c */ /* 0x000fe40003f25070 */
[----:B------:R-:W-:-:S04]  /*60b0*/  SEL R188, RZ, 0x4, P0 ;  /* 0x00000004ffbc7807 */ /* 0x000fc80000000000 */
[----:B------:R-:W-:Y:S02]  /*60c0*/  SEL R188, R188, RZ, P3 ;  /* 0x000000ffbcbc7207 */ /* 0x000fe40001800000 */
[----:B------:R-:W-:Y:S02]  /*60d0*/  PLOP3.LUT P3, PT, PT, PT, UP3, 0x80, 0x8 ;  /* 0x000000000008781c */ /* 0x000fe40003f6f038 */
[----:B------:R-:W-:Y:S02]  /*60e0*/  ISETP.NE.U32.AND P0, PT, R188, RZ, PT ;  /* 0x000000ffbc00720c */ /* 0x000fe40003f05070 */
[----:B------:R-:W3:Y:S04]  /*60f0*/  LDL.LU.64 R188, [R1+0x8] ;  /* 0x0000080001bc7983 */ /* 0x000ee80000300a00 */
[----:B------:R-:W4:Y:S04]  /*6100*/  LDL.LU.64 R190, [R1] ;  /* 0x0000000001be7983 */ /* 0x000f280000300a00 */
[----:B------:R1:W-:Y:S01]  /*6110*/  LDGSTS.E [R195+0x12008], desc[UR22][R186.64], P1 ;  /* 0x12008000bac37fae */ /* 0x0003e200089a1016 */
[----:B------:R-:W-:-:S03]  /*6120*/  PLOP3.LUT P1, PT, PT, PT, UP3, 0x80, 0x8 ;  /* 0x000000000008781c */ /* 0x000fc60003f2f038 */
[----:B------:R2:W-:Y:S01]  /*6130*/  LDGSTS.E [R196+0x12000], desc[UR22][R184.64], P0 ;  /* 0x12000000b8c47fae */ /* 0x0005e200081a1016 */
[----:B------:R-:W-:Y:S02]  /*6140*/  ISETP.GE.AND P0, PT, R197, UR18, PT ;  /* 0x00000012c5007c0c */ /* 0x000fe4000bf06270 */
[----:B------:R-:W-:Y:S02]  /*6150*/  LOP3.LUT R197, R145, 0x10, RZ, 0xfc, !PT ;  /* 0x0000001091c57812 */ /* 0x000fe400078efcff */
[----:B-1----:R-:W-:Y:S02]  /*6160*/  LOP3.LUT R195, R2, 0x40, RZ, 0x3c, !PT ;  /* 0x0000004002c37812 */ /* 0x002fe400078e3cff */
[----:B--2---:R-:W-:-:S03]  /*6170*/  SEL R184, RZ, 0x4, P0 ;  /* 0x00000004ffb87807 */ /* 0x004fc60000000000 */
[----:B------:R-:W-:Y:S01]  /*6180*/  VIADD R195, R195, UR10 ;  /* 0x0000000ac3c37c36 */ /* 0x000fe20008000000 */
[----:B------:R-:W-:Y:S02]  /*6190*/  ISETP.GE.AND P0, PT, R197, UR18, PT ;  /* 0x00000012c5007c0c */ /* 0x000fe4000bf06270 */
[----:B------:R-:W-:Y:S02]  /*61a0*/  SEL R184, R184, RZ, P1 ;  /* 0x000000ffb8b87207 */ /* 0x000fe40000800000 */
[----:B------:R-:W-:Y:S02]  /*61b0*/  LOP3.LUT R197, R145, 0x12, RZ, 0xfc, !PT ;  /* 0x0000001291c57812 */ /* 0x000fe400078efcff */
[----:B------:R-:W-:Y:S02]  /*61c0*/  ISETP.NE.U32.AND P1, PT, R184, RZ, PT ;  /* 0x000000ffb800720c */ /* 0x000fe40003f25070 */
[----:B------:R-:W-:Y:S01]  /*61d0*/  SEL R184, RZ, 0x4, P0 ;  /* 0x00000004ffb87807 */ /* 0x000fe20000000000 */
[----:B------:R-:W1:Y:S01]  /*61e0*/  S2R R193, SR_TID.X ;  /* 0x0000000000c17919 */ /* 0x000e620000002100 */
[----:B------:R-:W-:-:S02]  /*61f0*/  ISETP.GE.AND P0, PT, R197, UR18, PT ;  /* 0x00000012c5007c0c */ /* 0x000fc4000bf06270 */
[----:B------:R-:W-:Y:S02]  /*6200*/  SEL R184, R184, RZ, P3 ;  /* 0x000000ffb8b87207 */ /* 0x000fe40001800000 */
[----:B------:R-:W-:Y:S02]  /*6210*/  LOP3.LUT R197, R145, 0x16, RZ, 0xfc, !PT ;  /* 0x0000001691c57812 */ /* 0x000fe400078efcff */
[----:B------:R-:W-:-:S03]  /*6220*/  ISETP.NE.U32.AND P3, PT, R184, RZ, PT ;  /* 0x000000ffb800720c */ /* 0x000fc60003f65070 */
[----:B------:R2:W-:Y:S01]  /*6230*/  LDGSTS.E [R196+0x12008], desc[UR22][R182.64], P1 ;  /* 0x12008000b6c47fae */ /* 0x0005e200089a1016 */
[----:B------:R-:W-:-:S09]  /*6240*/  PLOP3.LUT P1, PT, PT, PT, UP3, 0x80, 0x8 ;  /* 0x000000000008781c */ /* 0x000fd20003f2f038 */
[----:B------:R1:W-:Y:S01]  /*6250*/  LDGSTS.E [R195+0x12000], desc[UR22][R180.64], P3 ;  /* 0x12000000b4c37fae */ /* 0x0003e200099a1016 */
[----:B--2---:R-:W-:Y:S02]  /*6260*/  LOP3.LUT R196, R145, 0x14, RZ, 0xfc, !PT ;  /* 0x0000001491c47812 */ /* 0x004fe400078efcff */
[----:B-1----:R-:W-:Y:S02]  /*6270*/  SEL R180, RZ, 0x4, P0 ;  /* 0x00000004ffb47807 */ /* 0x002fe40000000000 */
[----:B------:R-:W-:Y:S02]  /*6280*/  ISETP.GE.AND P0, PT, R196, UR18, PT ;  /* 0x00000012c4007c0c */ /* 0x000fe4000bf06270 */
[----:B------:R-:W-:Y:S02]  /*6290*/  SEL R180, R180, RZ, P1 ;  /* 0x000000ffb4b47207 */ /* 0x000fe40000800000 */
[----:B------:R-:W-:Y:S02]  /*62a0*/  ISETP.GE.AND P1, PT, R197, UR18, PT ;  /* 0x00000012c5007c0c */ /* 0x000fe4000bf26270 */
[----:B------:R-:W-:-:S02]  /*62b0*/  ISETP.NE.U32.AND P3, PT, R180, RZ, PT ;  /* 0x000000ffb400720c */ /* 0x000fc40003f65070 */
[----:B------:R-:W-:Y:S02]  /*62c0*/  SEL R181, RZ, 0x4, P1 ;  /* 0x00000004ffb57807 */ /* 0x000fe40000800000 */
[----:B------:R-:W-:Y:S02]  /*62d0*/  SEL R180, RZ, 0x4, P0 ;  /* 0x00000004ffb47807 */ /* 0x000fe40000000000 */
[C---:B------:R-:W-:Y:S02]  /*62e0*/  LOP3.LUT R197, R145.reuse, 0x18, RZ, 0xfc, !PT ;  /* 0x0000001891c57812 */ /* 0x040fe400078efcff */
[----:B------:R-:W-:Y:S02]  /*62f0*/  LOP3.LUT R196, R145, 0x1a, RZ, 0xfc, !PT ;  /* 0x0000001a91c47812 */ /* 0x000fe400078efcff */
[----:B------:R-:W-:Y:S02]  /*6300*/  SEL R181, R181, RZ, P5 ;  /* 0x000000ffb5b57207 */ /* 0x000fe40002800000 */
[----:B------:R-:W-:Y:S01]  /*6310*/  SEL R180, R180, RZ, P4 ;  /* 0x000000ffb4b47207 */ /* 0x000fe20002000000 */
[----:B------:R1:W-:Y:S01]  /*6320*/  LDGSTS.E [R195+0x12008], desc[UR22][R118.64], P3 ;  /* 0x1200800076c37fae */ /* 0x0003e200099a1016 */
[----:B------:R-:W-:-:S02]  /*6330*/  ISETP.GE.AND P5, PT, R197, UR18, PT ;  /* 0x00000012c5007c0c */ /* 0x000fc4000bfa6270 */
[----:B------:R-:W-:Y:S02]  /*6340*/  ISETP.GE.AND P4, PT, R196, UR18, PT ;  /* 0x00000012c4007c0c */ /* 0x000fe4000bf86270 */
[----:B------:R-:W-:Y:S02]  /*6350*/  ISETP.NE.U32.AND P0, PT, R181, RZ, PT ;  /* 0x000000ffb500720c */ /* 0x000fe40003f05070 */
[----:B------:R-:W-:Y:S02]  /*6360*/  SEL R181, RZ, 0x4, P5 ;  /* 0x00000004ffb57807 */ /* 0x000fe40002800000 */
[----:B------:R-:W-:Y:S02]  /*6370*/  PLOP3.LUT P3, PT, PT, PT, UP3, 0x80, 0x8 ;  /* 0x000000000008781c */ /* 0x000fe40003f6f038 */
[C---:B------:R-:W-:Y:S02]  /*6380*/  LOP3.LUT R194, R145.reuse, 0x1e, RZ, 0xfc, !PT ;  /* 0x0000001e91c27812 */ /* 0x040fe400078efcff */
[----:B-1----:R-:W-:-:S02]  /*6390*/  LOP3.LUT R195, R145, 0x1c, RZ, 0xfc, !PT ;  /* 0x0000001c91c37812 */ /* 0x002fc400078efcff */
[----:B------:R-:W-:Y:S02]  /*63a0*/  PLOP3.LUT P5, PT, PT, PT, UP3, 0x80, 0x8 ;  /* 0x000000000008781c */ /* 0x000fe40003faf038 */
[----:B------:R-:W-:Y:S02]  /*63b0*/  SEL R119, RZ, 0x4, P4 ;  /* 0x00000004ff777807 */ /* 0x000fe40002000000 */
[----:B------:R-:W-:Y:S02]  /*63c0*/  ISETP.GE.AND P6, PT, R195, UR18, PT ;  /* 0x00000012c3007c0c */ /* 0x000fe4000bfc6270 */
[----:B------:R-:W-:Y:S02]  /*63d0*/  LOP3.LUT R193, R193, 0x1f, RZ, 0xc0, !PT ;  /* 0x0000001fc1c17812 */ /* 0x000fe400078ec0ff */
[----:B------:R-:W-:Y:S02]  /*63e0*/  ISETP.NE.U32.AND P1, PT, R180, RZ, PT ;  /* 0x000000ffb400720c */ /* 0x000fe40003f25070 */
[----:B------:R-:W-:-:S02]  /*63f0*/  SEL R181, R181, RZ, P3 ;  /* 0x000000ffb5b57207 */ /* 0x000fc40001800000 */
[----:B------:R-:W-:Y:S02]  /*6400*/  SEL R119, R119, RZ, P5 ;  /* 0x000000ff77777207 */ /* 0x000fe40002800000 */
[----:B------:R-:W-:Y:S02]  /*6410*/  PLOP3.LUT P3, PT, PT, PT, UP3, 0x80, 0x8 ;  /* 0x000000000008781c */ /* 0x000fe40003f6f038 */
[----:B------:R-:W-:Y:S02]  /*6420*/  ISETP.GE.AND P4, PT, R194, UR18, PT ;  /* 0x00000012c2007c0c */ /* 0x000fe4000bf86270 */
[----:B------:R-:W-:Y:S02]  /*6430*/  SEL R180, RZ, 0x4, P6 ;  /* 0x00000004ffb47807 */ /* 0x000fe40003000000 */
[----:B------:R-:W-:Y:S02]  /*6440*/  ISETP.GE.AND P5, PT, R193, UR18, PT ;  /* 0x00000012c1007c0c */ /* 0x000fe4000bfa6270 */
[----:B------:R-:W-:-:S02]  /*6450*/  LOP3.LUT R193, R2, 0x50, RZ, 0x3c, !PT ;  /* 0x0000005002c17812 */ /* 0x000fc400078e3cff */
[----:B------:R-:W-:Y:S02]  /*6460*/  PLOP3.LUT P6, PT, PT, PT, UP3, 0x80, 0x8 ;  /* 0x000000000008781c */ /* 0x000fe40003fcf038 */
[----:B------:R-:W-:Y:S02]  /*6470*/  SEL R118, RZ, 0x4, P4 ;  /* 0x00000004ff767807 */ /* 0x000fe40002000000 */
[----:B------:R-:W-:Y:S01]  /*6480*/  SEL R180, R180, RZ, P3 ;  /* 0x000000ffb4b47207 */ /* 0x000fe20001800000 */
[----:B------:R-:W-:Y:S01]  /*6490*/  IMAD.WIDE R204, R159, 0x4, R204 ;  /* 0x000000049fcc7825 */ /* 0x000fe200078e02cc */
[----:B------:R-:W-:Y:S02]  /*64a0*/  ISETP.NE.U32.AND P3, PT, R181, RZ, PT ;  /* 0x000000ffb500720c */ /* 0x000fe40003f65070 */
[----:B------:R-:W-:Y:S01]  /*64b0*/  PLOP3.LUT P4, PT, PT, PT, UP3, 0x80, 0x8 ;  /* 0x000000000008781c */ /* 0x000fe20003f8f038 */
[----:B------:R-:W-:Y:S01]  /*64c0*/  VIADD R193, R193, UR10 ;  /* 0x0000000ac1c17c36 */ /* 0x000fe20008000000 */
[----:B------:R-:W-:Y:S01]  /*64d0*/  SEL R181, RZ, 0x4, P5 ;  /* 0x00000004ffb57807 */ /* 0x000fe20002800000 */
[----:B------:R-:W-:Y:S01]  /*64e0*/  IMAD.WIDE R206, R159, 0x4, R206 ;  /* 0x000000049fce7825 */ /* 0x000fe200078e02ce */
[----:B------:R-:W-:-:S02]  /*64f0*/  SEL R118, R118, RZ, P6 ;  /* 0x000000ff76767207 */ /* 0x000fc40003000000 */
[----:B------:R-:W-:Y:S01]  /*6500*/  ISETP.NE.U32.AND P6, PT, R119, RZ, PT ;  /* 0x000000ff7700720c */ /* 0x000fe20003fc5070 */
[----:B------:R-:W-:Y:S01]  /*6510*/  LDGSTS.E [R193+0x12000], desc[UR22][R204.64], P1 ;  /* 0x12000000ccc17fae */ /* 0x000fe200089a1016 */
[----:B------:R-:W-:Y:S02]  /*6520*/  SEL R181, R181, RZ, P4 ;  /* 0x000000ffb5b57207 */ /* 0x000fe40002000000 */
[----:B------:R-:W-:Y:S01]  /*6530*/  ISETP.NE.U32.AND P5, PT, R180, RZ, PT ;  /* 0x000000ffb400720c */ /* 0x000fe20003fa5070 */
[----:B------:R1:W-:Y:S01]  /*6540*/  LDGSTS.E [R193+0x12008], desc[UR22][R206.64], P0 ;  /* 0x12008000cec17fae */ /* 0x0003e200081a1016 */
[----:B------:R-:W-:Y:S02]  /*6550*/  ISETP.NE.U32.AND P1, PT, R118, RZ, PT ;  /* 0x000000ff7600720c */ /* 0x000fe40003f25070 */
[C---:B------:R-:W-:Y:S02]  /*6560*/  LOP3.LUT R192, R2.reuse, 0x60, RZ, 0x3c, !PT ;  /* 0x0000006002c07812 */ /* 0x040fe400078e3cff */
[----:B------:R-:W-:Y:S01]  /*6570*/  ISETP.NE.U32.AND P4, PT, R181, RZ, PT ;  /* 0x000000ffb500720c */ /* 0x000fe20003f85070 */
[----:B------:R-:W-:Y:S01]  /*6580*/  IMAD.WIDE R202, R159, 0x4, R202 ;  /* 0x000000049fca7825 */ /* 0x000fe200078e02ca */
[----:B-1----:R-:W-:-:S03]  /*6590*/  LOP3.LUT R193, R2, 0x70, RZ, 0x3c, !PT ;  /* 0x0000007002c17812 */ /* 0x002fc600078e3cff */
[----:B------:R-:W-:Y:S02]  /*65a0*/  VIADD R192, R192, UR10 ;  /* 0x0000000ac0c07c36 */ /* 0x000fe40008000000 */
[----:B------:R-:W-:-:S03]  /*65b0*/  IMAD.WIDE R200, R159, 0x4, R200 ;  /* 0x000000049fc87825 */ /* 0x000fc600078e02c8 */
[----:B------:R1:W-:Y:S01]  /*65c0*/  LDGSTS.E [R192+0x12000], desc[UR22][R202.64], P3 ;  /* 0x12000000cac07fae */ /* 0x0003e200099a1016 */
[----:B------:R-:W-:Y:S02]  /*65d0*/  IMAD.SHL.U32 R119, R121, 0x20, RZ ;  /* 0x0000002079777824 */ /* 0x000fe400078e00ff */
[----:B------:R-:W-:Y:S01]  /*65e0*/  IMAD.WIDE R198, R159, 0x4, R198 ;  /* 0x000000049fc67825 */ /* 0x000fe200078e02c6 */
[----:B------:R1:W-:Y:S03]  /*65f0*/  LDGSTS.E [R192+0x12008], desc[UR22][R200.64], P6 ;  /* 0x12008000c8c07fae */ /* 0x0003e6000b1a1016 */
[----:B------:R-:W-:Y:S02]  /*6600*/  VIADD R193, R193, UR10 ;  /* 0x0000000ac1c17c36 */ /* 0x000fe40008000000 */
[----:B------:R-:W-:-:S03]  /*6610*/  IMAD.WIDE R174, R119, 0x4, R174 ;  /* 0x0000000477ae7825 */ /* 0x000fc600078e02ae */
[----:B------:R1:W-:Y:S01]  /*6620*/  LDGSTS.E [R193+0x12000], desc[UR22][R198.64], P5 ;  /* 0x12000000c6c17fae */ /* 0x0003e2000a9a1016 */
[----:B------:R-:W-:-:S04]  /*6630*/  IMAD.WIDE R170, R119, 0x4, R170 ;  /* 0x0000000477aa7825 */ /* 0x000fc800078e02aa */
        /* <DEDUP_REMOVED lines=23> */
[----:B---3--:R-:W-:-:S04]  /*67b0*/  IMAD.WIDE R180, R159, 0x4, R188 ;  /* 0x000000049fb47825 */ /* 0x008fc800078e02bc */
[C---:B----4-:R-:W-:Y:S01]  /*67c0*/  IMAD.WIDE R182, R119.reuse, 0x4, R190 ;  /* 0x0000000477b67825 */ /* 0x050fe200078e02be */
[----:B------:R1:W-:Y:S04]  /*67d0*/  LDGSTS.E [R193+0x12008], desc[UR22][R180.64], P1 ;  /* 0x12008000b4c17fae */ /* 0x0003e800089a1016 */
[----:B------:R-:W0:Y:S04]  /*67e0*/  LDGDEPBAR ;  /* 0x00000000000079af */ /* 0x000e280000000000 */
        /* <DEDUP_REMOVED lines=17> */
[----:B------:R1:W-:Y:S01]  /*6900*/  LDGSTS.E [R249+0xc400], desc[UR22][R90.64], P4 ;  /* 0x0c4000005af97fae */ /* 0x0003e2000a1a1016 */
[----:B------:R-:W-:-:S03]  /*6910*/  IMAD.WIDE R54, R119, 0x4, R54 ;  /* 0x0000000477367825 */ /* 0x000fc600078e0236 */
        /* <DEDUP_REMOVED lines=84> */
[----:B------:R-:W-:-:S02]  /*6e60*/  UISETP.GE.AND UP3, UPT, UR13, 0x40, UPT ;  /* 0x000000400d00788c */ /* 0x000fc4000bf66270 */
[----:B------:R-:W-:Y:S01]  /*6e70*/  UISETP.GE.AND UP2, UPT, UR13, 0x20, UPT ;  /* 0x000000200d00788c */ /* 0x000fe2000bf46270 */
[----:B------:R-:W-:-:S06]  /*6e80*/  UMOV UR4, URZ ;  /* 0x000000ff00047c82 */ /* 0x000fcc0008000000 */
[----:B-1----:R-:W-:Y:S05]  /*6e90*/  BRA.U !UP3, `(.L_x_7) ;  /* 0x000000390ba47547 */ /* 0x002fea000b800000 */
[----:B------:R-:W2:Y:S01]  /*6ea0*/  LDL.LU R193, [R1+0x10] ;  /* 0x0000100001c17983 */ /* 0x000ea20000300800 */
[----:B------:R-:W-:Y:S01]  /*6eb0*/  SHF.R.S32.HI R33, RZ, 0x1f, R252 ;  /* 0x0000001fff217819 */ /* 0x000fe200000114fc */
[----:B------:R-:W-:Y:S01]  /*6ec0*/  IMAD.SHL.U32 R143, R119, 0x8, RZ ;  /* 0x00000008778f7824 */ /* 0x000fe200078e00ff */
[----:B------:R-:W-:Y:S01]  /*6ed0*/  SHF.R.S32.HI R32, RZ, 0x1f, R3 ;  /* 0x0000001fff207819 */ /* 0x000fe20000011403 */
[----:B------:R-:W-:Y:S01]  /*6ee0*/  USHF.R.S32.HI UR4, URZ, 0x1f, UR13 ;  /* 0x0000001fff047899 */ /* 0x000fe2000801140d */
[----:B------:R-:W-:Y:S01]  /*6ef0*/  SHF.R.S32.HI R122, RZ, 0x1f, R119 ;  /* 0x0000001fff7a7819 */ /* 0x000fe20000011477 */
[----:B------:R-:W-:Y:S01]  /*6f00*/  IMAD.MOV.U32 R179, RZ, RZ, RZ ;  /* 0x000000ffffb37224 */ /* 0x000fe200078e00ff */
[----:B------:R-:W-:Y:S01]  /*6f10*/  SHF.L.U64.HI R252, R252, 0x2, R33 ;  /* 0x00000002fcfc7819 */ /* 0x000fe20000010221 */
[----:B------:R-:W-:Y:S01]  /*6f20*/  ULEA.HI UR4, UR4, UR13, URZ, 0x5 ;  /* 0x0000000d04047291 */ /* 0x000fe2000f8f28ff */
[----:B------:R-:W-:Y:S01]  /*6f30*/  SHF.L.U64.HI R167, R3, 0x2, R32 ;  /* 0x0000000203a77819 */ /* 0x000fe20000010220 */
[----:B------:R-:W-:Y:S01]  /*6f40*/  UIADD3 UR19, UPT, UPT, UR19, -0x40, URZ ;  /* 0xffffffc013137890 */ /* 0x000fe2000fffe0ff */
[----:B------:R-:W-:Y:S01]  /*6f50*/  SHF.R.S32.HI R32, RZ, 0x1f, R251 ;  /* 0x0000001fff207819 */ /* 0x000fe200000114fb */
[----:B------:R-:W-:Y:S01]  /*6f60*/  USHF.R.S32.HI UR4, URZ, 0x5, UR4 ;  /* 0x00000005ff047899 */ /* 0x000fe20008011404 */
[----:B------:R-:W-:Y:S01]  /*6f70*/  SHF.R.S32.HI R33, RZ, 0x1f, R242 ;  /* 0x0000001fff217819 */ /* 0x000fe200000114f2 */
[----:B------:R-:W-:Y:S01]  /*6f80*/  UIADD3 UR20, UPT, UPT, UR10, 0x14000, URZ ;  /* 0x000140000a147890 */ /* 0x000fe2000fffe0ff */
[----:B------:R-:W-:Y:S01]  /*6f90*/  SHF.L.U64.HI R117, R119, 0x3, R122 ;  /* 0x0000000377757819 */ /* 0x000fe2000001027a */
[----:B------:R-:W-:Y:S01]  /*6fa0*/  UISETP.LT.AND UP3, UPT, UR4, 0x2, UPT ;  /* 0x000000020400788c */ /* 0x000fe2000bf61270 */
[C---:B------:R-:W-:Y:S01]  /*6fb0*/  LEA R121, P0, R242.reuse, R143, 0x2 ;  /* 0x0000008ff2797211 */ /* 0x040fe200078010ff */
[----:B------:R-:W-:Y:S01]  /*6fc0*/  UMOV UR21, 0x1 ;  /* 0x0000000100157882 */ /* 0x000fe20000000000 */
[----:B------:R-:W-:Y:S01]  /*6fd0*/  SHF.L.U64.HI R3, R251, 0x2, R32 ;  /* 0x00000002fb037819 */ /* 0x000fe20000010220 */
[----:B------:R-:W-:Y:S01]  /*6fe0*/  USEL UR6, UR4, 0x2, !UP3 ;  /* 0x0000000204067887 */ /* 0x000fe2000d800000 */
[----:B------:R-:W-:Y:S01]  /*6ff0*/  LEA.HI.X R242, R242, R117, R33, 0x2, P0 ;  /* 0x00000075f2f27211 */ /* 0x000fe200000f1421 */
[----:B------:R-:W-:Y:S01]  /*7000*/  UMOV UR5, URZ ;  /* 0x000000ff00057c82 */ /* 0x000fe20008000000 */
[----:B------:R-:W-:Y:S01]  /*7010*/  SHF.R.S32.HI R32, RZ, 0x1f, R241 ;  /* 0x0000001fff207819 */ /* 0x000fe200000114f1 */
[----:B------:R-:W-:Y:S01]  /*7020*/  UIADD3 UR18, UPT, UPT, UR6, -0x1, URZ ;  /* 0xffffffff06127890 */ /* 0x000fe2000fffe0ff */
[CC--:B------:R-:W-:Y:S01]  /*7030*/  LEA R174, P1, R241.reuse, R143.reuse, 0x2 ;  /* 0x0000008ff1ae7211 */ /* 0x0c0fe200078210ff */
[----:B------:R-:W-:Y:S01]  /*7040*/  UIADD3 UR13, UPT, UPT, UR4, -0x2, URZ ;  /* 0xfffffffe040d7890 */ /* 0x000fe2000fffe0ff */
[----:B------:R-:W-:Y:S01]  /*7050*/  SHF.R.S32.HI R33, RZ, 0x1f, R240 ;  /* 0x0000001fff217819 */ /* 0x000fe200000114f0 */
[----:B------:R-:W-:Y:S01]  /*7060*/  UMOV UR6, URZ ;  /* 0x000000ff00067c82 */ /* 0x000fe20008000000 */
[----:B------:R-:W-:Y:S01]  /*7070*/  LEA R175, P0, R240, R143, 0x2 ;  /* 0x0000008ff0af7211 */ /* 0x000fe200078010ff */
[----:B------:R-:W-:Y:S01]  /*7080*/  UMOV UR7, URZ ;  /* 0x000000ff00077c82 */ /* 0x000fe20008000000 */
[----:B------:R-:W-:-:S02]  /*7090*/  LEA.HI.X R241, R241, R117, R32, 0x2, P1 ;  /* 0x00000075f1f17211 */ /* 0x000fc400008f1420 */
[----:B------:R-:W-:Y:S02]  /*70a0*/  LEA.HI.X R240, R240, R117, R33, 0x2, P0 ;  /* 0x00000075f0f07211 */ /* 0x000fe400000f1421 */
[----:B------:R-:W-:Y:S02]  /*70b0*/  SHF.R.S32.HI R32, RZ, 0x1f, R239 ;  /* 0x0000001fff207819 */ /* 0x000fe400000114ef */
[CC--:B------:R-:W-:Y:S02]  /*70c0*/  LEA R178, P1, R239.reuse, R143.reuse, 0x2 ;  /* 0x0000008fefb27211 */ /* 0x0c0fe400078210ff */
[----:B------:R-:W-:Y:S02]  /*70d0*/  SHF.R.S32.HI R33, RZ, 0x1f, R238 ;  /* 0x0000001fff217819 */ /* 0x000fe400000114ee */
[----:B------:R-:W-:Y:S02]  /*70e0*/  LEA R166, P0, R238, R143, 0x2 ;  /* 0x0000008feea67211 */ /* 0x000fe400078010ff */
        /* <DEDUP_REMOVED lines=95> */
[C---:B------:R-:W-:Y:S02]  /*76e0*/  LEA R68, P0, R31.reuse, R143, 0x2 ;  /* 0x0000008f1f447211 */ /* 0x040fe400078010ff */
[-C--:B------:R-:W-:Y:S01]  /*76f0*/  LEA.HI.X R81, R176, R117.reuse, R81, 0x2, P1 ;  /* 0x00000075b0517211 */ /* 0x080fe200008f1451 */
[----:B------:R-:W-:Y:S01]  /*7700*/  IMAD R176, R194, R120, RZ ;  /* 0x00000078c2b07224 */ /* 0x000fe200078e02ff */
[----:B------:R-:W-:-:S02]  /*7710*/  LEA.HI.X R83, R31, R117, R72, 0x2, P0 ;  /* 0x000000751f537211 */ /* 0x000fc400000f1448 */
[----:B------:R-:W-:Y:S02]  /*7720*/  SHF.R.S32.HI R85, RZ, 0x1f, R30 ;  /* 0x0000001fff557819 */ /* 0x000fe4000001141e */
[CC--:B------:R-:W-:Y:S02]  /*7730*/  LEA R70, P1, R30.reuse, R143.reuse, 0x2 ;  /* 0x0000008f1e467211 */ /* 0x0c0fe400078210ff */
[----:B------:R-:W-:Y:S02]  /*7740*/  SHF.R.S32.HI R76, RZ, 0x1f, R29 ;  /* 0x0000001fff4c7819 */ /* 0x000fe4000001141d */
[C---:B------:R-:W-:Y:S02]  /*7750*/  LEA R72, P0, R29.reuse, R143, 0x2 ;  /* 0x0000008f1d487211 */ /* 0x040fe400078010ff */
[-C--:B------:R-:W-:Y:S02]  /*7760*/  LEA.HI.X R85, R30, R117.reuse, R85, 0x2, P1 ;  /* 0x000000751e557211 */ /* 0x080fe400008f1455 */
        /* <DEDUP_REMOVED lines=63> */
[----:B-----5:R-:W-:Y:S02]  /*7b60*/  SHF.R.S32.HI R136, RZ, 0x1f, R7 ;  /* 0x0000001fff887819 */ /* 0x020fe40000011407 */
[C---:B------:R-:W-:Y:S02]  /*7b70*/  LEA R137, P0, R7.reuse, R143, 0x2 ;  /* 0x0000008f07897211 */ /* 0x040fe400078010ff */
[-C--:B------:R-:W-:Y:S02]  /*7b80*/  LEA.HI.X R134, R8, R117.reuse, R134, 0x2, P1 ;  /* 0x0000007508867211 */ /* 0x080fe400008f1486 */
[----:B------:R-:W-:-:S02]  /*7b90*/  LEA.HI.X R136, R7, R117, R136, 0x2, P0 ;  /* 0x0000007507887211 */ /* 0x000fc400000f1488 */
[----:B------:R-:W-:Y:S02]  /*7ba0*/  SHF.R.S32.HI R138, RZ, 0x1f, R6 ;  /* 0x0000001fff8a7819 */ /* 0x000fe40000011406 */
[CC--:B------:R-:W-:Y:S02]  /*7bb0*/  LEA R139, P1, R6.reuse, R143.reuse, 0x2 ;  /* 0x0000008f068b7211 */ /* 0x0c0fe400078210ff */
[----:B------:R-:W-:Y:S02]  /*7bc0*/  SHF.R.S32.HI R140, RZ, 0x1f, R5 ;  /* 0x0000001fff8c7819 */ /* 0x000fe40000011405 */
[----:B------:R-:W-:Y:S02]  /*7bd0*/  LEA R141, P0, R5, R143, 0x2 ;  /* 0x0000008f058d7211 */ /* 0x000fe400078010ff */
[----:B------:R-:W-:Y:S02]  /*7be0*/  LEA.HI.X R138, R6, R117, R138, 0x2, P1 ;  /* 0x00000075068a7211 */ /* 0x000fe400008f148a */
[----:B------:R-:W-:-:S02]  /*7bf0*/  SHF.R.S32.HI R142, RZ, 0x1f, R4 ;  /* 0x0000001fff8e7819 */ /* 0x000fc40000011404 */
[C---:B------:R-:W-:Y:S02]  /*7c00*/  LEA R143, P3, R4.reuse, R143, 0x2 ;  /* 0x0000008f048f7211 */ /* 0x040fe400078610ff */
[----:B------:R-:W-:Y:S02]  /*7c10*/  LEA.HI.X R140, R5, R117, R140, 0x2, P0 ;  /* 0x00000075058c7211 */ /* 0x000fe400000f148c */
[----:B--2---:R-:W-:Y:S02]  /*7c20*/  LEA R5, P1, R159, R193, 0x3 ;  /* 0x000000c19f057211 */ /* 0x004fe400078218ff */
[----:B------:R-:W-:Y:S02]  /*7c30*/  LEA.HI.X R142, R4, R117, R142, 0x2, P3 ;  /* 0x00000075048e7211 */ /* 0x000fe400018f148e */
[----:B------:R-:W-:Y:S02]  /*7c40*/  IADD3 R117, P0, PT, R5, UR24, RZ ;  /* 0x0000001805757c10 */ /* 0x000fe4000ff1e0ff */
[----:B------:R-:W-:-:S02]  /*7c50*/  IADD3 R121, P5, PT, R121, UR26, RZ ;  /* 0x0000001a79797c10 */ /* 0x000fc4000ffbe0ff */
[----:B------:R-:W-:Y:S01]  /*7c60*/  IADD3 R4, P6, PT, R174, UR26, RZ ;  /* 0x0000001aae047c10 */ /* 0x000fe2000ffde0ff */
[-C--:B------:R-:W-:Y:S01]  /*7c70*/  IMAD R174, R196, R120.reuse, RZ ;  /* 0x00000078c4ae7224 */ /* 0x080fe200078e02ff */
[----:B------:R-:W-:Y:S01]  /*7c80*/  IADD3 R5, P3, PT, R175, UR26, RZ ;  /* 0x0000001aaf057c10 */ /* 0x000fe2000ff7e0ff */
[----:B------:R-:W-:Y:S01]  /*7c90*/  IMAD R175, R195, R120, RZ ;  /* 0x00000078c3af7224 */ /* 0x000fe200078e02ff */
[----:B------:R-:W-:Y:S02]  /*7ca0*/  IADD3 R6, P4, PT, R178, UR26, RZ ;  /* 0x0000001ab2067c10 */ /* 0x000fe4000ff9e0ff */
[----:B------:R-:W-:Y:S02]  /*7cb0*/  IADD3.X R11, PT, PT, R242, UR27, RZ, P5, !PT ;  /* 0x0000001bf20b7c10 */ /* 0x000fe4000affe4ff */
[----:B------:R-:W-:Y:S02]  /*7cc0*/  IADD3.X R13, PT, PT, R241, UR27, RZ, P6, !PT ;  /* 0x0000001bf10d7c10 */ /* 0x000fe4000b7fe4ff */
[----:B------:R-:W-:-:S02]  /*7cd0*/  IADD3.X R15, PT, PT, R240, UR27, RZ, P3, !PT ;  /* 0x0000001bf00f7c10 */ /* 0x000fc40009ffe4ff */
[----:B------:R-:W-:Y:S02]  /*7ce0*/  IADD3.X R17, PT, PT, R239, UR27, RZ, P4, !PT ;  /* 0x0000001bef117c10 */ /* 0x000fe4000a7fe4ff */
[----:B------:R-:W-:Y:S01]  /*7cf0*/  IADD3 R7, P5, PT, R166, UR26, RZ ;  /* 0x0000001aa6077c10 */ /* 0x000fe2000ffbe0ff */
[----:B------:R-:W-:Y:S01]  /*7d00*/  IMAD R166, R197, R120, RZ ;  /* 0x00000078c5a67224 */ /* 0x000fe200078e02ff */
[----:B------:R-:W-:Y:S02]  /*7d10*/  IADD3 R9, P6, PT, R165, UR26, RZ ;  /* 0x0000001aa5097c10 */ /* 0x000fe4000ffde0ff */
[----:B------:R-:W-:Y:S02]  /*7d20*/  IADD3 R8, P3, PT, R164, UR26, RZ ;  /* 0x0000001aa4087c10 */ /* 0x000fe4000ff7e0ff */
[----:B------:R-:W-:Y:S02]  /*7d30*/  IADD3 R10, P4, PT, R163, UR26, RZ ;  /* 0x0000001aa30a7c10 */ /* 0x000fe4000ff9e0ff */
[----:B------:R-:W-:-:S02]  /*7d40*/  IADD3.X R19, PT, PT, R238, UR27, RZ, P5, !PT ;  /* 0x0000001bee137c10 */ /* 0x000fc4000affe4ff */
[----:B------:R-:W-:Y:S02]  /*7d50*/  IADD3.X R21, PT, PT, R237, UR27, RZ, P6, !PT ;  /* 0x0000001bed157c10 */ /* 0x000fe4000b7fe4ff */
[----:B------:R-:W-:Y:S02]  /*7d60*/  IADD3.X R23, PT, PT, R236, UR27, RZ, P3, !PT ;  /* 0x0000001bec177c10 */ /* 0x000fe40009ffe4ff */
[----:B------:R-:W-:Y:S02]  /*7d70*/  IADD3.X R25, PT, PT, R235, UR27, RZ, P4, !PT ;  /* 0x0000001beb197c10 */ /* 0x000fe4000a7fe4ff */
[----:B------:R-:W-:Y:S02]  /*7d80*/  IADD3 R12, P5, PT, R162, UR26, RZ ;  /* 0x0000001aa20c7c10 */ /* 0x000fe4000ffbe0ff */
[----:B------:R-:W-:Y:S02]  /*7d90*/  IADD3 R14, P6, PT, R161, UR26, RZ ;  /* 0x0000001aa10e7c10 */ /* 0x000fe4000ffde0ff */
[----:B------:R-:W-:-:S02]  /*7da0*/  IADD3 R16, P3, PT, R129, UR26, RZ ;  /* 0x0000001a81107c10 */ /* 0x000fc4000ff7e0ff */
[----:B------:R-:W-:Y:S02]  /*7db0*/  IADD3 R18, P4, PT, R128, UR26, RZ ;  /* 0x0000001a80127c10 */ /* 0x000fe4000ff9e0ff */
[----:B------:R-:W-:Y:S02]  /*7dc0*/  IADD3.X R27, PT, PT, R234, UR27, RZ, P5, !PT ;  /* 0x0000001bea1b7c10 */ /* 0x000fe4000affe4ff */
[----:B------:R-:W-:Y:S02]  /*7dd0*/  IADD3.X R29, PT, PT, R233, UR27, RZ, P6, !PT ;  /* 0x0000001be91d7c10 */ /* 0x000fe4000b7fe4ff */
[----:B------:R-:W-:Y:S02]  /*7de0*/  IADD3.X R31, PT, PT, R232, UR27, RZ, P3, !PT ;  /* 0x0000001be81f7c10 */ /* 0x000fe40009ffe4ff */
[----:B------:R-:W-:Y:S02]  /*7df0*/  IADD3.X R33, PT, PT, R33, UR27, RZ, P4, !PT ;  /* 0x0000001b21217c10 */ /* 0x000fe4000a7fe4ff */
[----:B------:R-:W-:-:S02]  /*7e00*/  IADD3 R20, P5, PT, R127, UR26, RZ ;  /* 0x0000001a7f147c10 */ /* 0x000fc4000ffbe0ff */
[----:B------:R-:W-:Y:S02]  /*7e10*/  IADD3 R22, P6, PT, R126, UR26, RZ ;  /* 0x0000001a7e167c10 */ /* 0x000fe4000ffde0ff */
[----:B------:R-:W-:Y:S02]  /*7e20*/  IADD3 R24, P3, PT, R125, UR26, RZ ;  /* 0x0000001a7d187c10 */ /* 0x000fe4000ff7e0ff */
[----:B------:R-:W-:Y:S02]  /*7e30*/  IADD3 R26, P4, PT, R124, UR26, RZ ;  /* 0x0000001a7c1a7c10 */ /* 0x000fe4000ff9e0ff */
[----:B------:R-:W-:Y:S02]  /*7e40*/  IADD3.X R35, PT, PT, R35, UR27, RZ, P5, !PT ;  /* 0x0000001b23237c10 */ /* 0x000fe4000affe4ff */
[----:B------:R-:W-:Y:S02]  /*7e50*/  IADD3.X R37, PT, PT, R37, UR27, RZ, P6, !PT ;  /* 0x0000001b25257c10 */ /* 0x000fe4000b7fe4ff */
[----:B------:R-:W-:-:S02]  /*7e60*/  IADD3.X R39, PT, PT, R39, UR27, RZ, P3, !PT ;  /* 0x0000001b27277c10 */ /* 0x000fc40009ffe4ff */
[----:B------:R-:W-:Y:S02]  /*7e70*/  IADD3.X R41, PT, PT, R41, UR27, RZ, P4, !PT ;  /* 0x0000001b29297c10 */ /* 0x000fe4000a7fe4ff */
[----:B------:R-:W-:Y:S02]  /*7e80*/  IADD3 R28, P5, PT, R123, UR26, RZ ;  /* 0x0000001a7b1c7c10 */ /* 0x000fe4000ffbe0ff */
        /* <DEDUP_REMOVED lines=83> */
[----:B------:R-:W-:Y:S02]  /*83c0*/  SHF.R.S32.HI R160, RZ, 0x1f, R159 ;  /* 0x0000001fffa07819 */ /* 0x000fe4000001149f */
[----:B------:R-:W-:Y:S02]  /*83d0*/  IADD3.X R116, PT, PT, R116, UR27, RZ, P5, !PT ;  /* 0x0000001b74747c10 */ /* 0x000fe4000affe4ff */
[----:B------:R-:W-:Y:S02]  /*83e0*/  IADD3.X R130, PT, PT, R130, UR27, RZ, P6, !PT ;  /* 0x0000001b82827c10 */ /* 0x000fe4000b7fe4ff */
[----:B------:R-:W-:Y:S02]  /*83f0*/  IADD3.X R132, PT, PT, R132, UR27, RZ, P3, !PT ;  /* 0x0000001b84847c10 */ /* 0x000fe40009ffe4ff */
[----:B------:R-:W-:-:S02]  /*8400*/  IADD3.X R134, PT, PT, R134, UR27, RZ, P4, !PT ;  /* 0x0000001b86867c10 */ /* 0x000fc4000a7fe4ff */
[C---:B------:R-:W-:Y:S01]  /*8410*/  SHF.L.U64.HI R120, R119.reuse, 0x2, R122 ;  /* 0x0000000277787819 */ /* 0x040fe2000001027a */
[----:B------:R-:W-:Y:S01]  /*8420*/  IMAD.SHL.U32 R119, R119, 0x4, RZ ;  /* 0x0000000477777824 */ /* 0x000fe200078e00ff */
[----:B------:R-:W-:Y:S02]  /*8430*/  SHF.R.S32.HI R173, RZ, 0x1f, R248 ;  /* 0x0000001fffad7819 */ /* 0x000fe400000114f8 */
[----:B------:R-:W-:Y:S02]  /*8440*/  SHF.R.S32.HI R172, RZ, 0x1f, R247 ;  /* 0x0000001fffac7819 */ /* 0x000fe400000114f7 */
[----:B------:R-:W-:Y:S02]  /*8450*/  SHF.R.S32.HI R171, RZ, 0x1f, R246 ;  /* 0x0000001fffab7819 */ /* 0x000fe400000114f6 */
[----:B------:R-:W-:Y:S02]  /*8460*/  SHF.R.S32.HI R170, RZ, 0x1f, R245 ;  /* 0x0000001fffaa7819 */ /* 0x000fe400000114f5 */
[----:B------:R-:W-:-:S02]  /*8470*/  SHF.R.S32.HI R169, RZ, 0x1f, R244 ;  /* 0x0000001fffa97819 */ /* 0x000fc400000114f4 */
[----:B------:R-:W-:Y:S02]  /*8480*/  SHF.R.S32.HI R168, RZ, 0x1f, R243 ;  /* 0x0000001fffa87819 */ /* 0x000fe400000114f3 */
[----:B------:R-:W-:Y:S02]  /*8490*/  IADD3 R137, P5, PT, R137, UR26, RZ ;  /* 0x0000001a89897c10 */ /* 0x000fe4000ffbe0ff */
[----:B------:R-:W-:Y:S02]  /*84a0*/  IADD3 R139, P6, PT, R139, UR26, RZ ;  /* 0x0000001a8b8b7c10 */ /* 0x000fe4000ffde0ff */
[----:B------:R-:W-:Y:S02]  /*84b0*/  IADD3 R141, P3, PT, R141, UR26, RZ ;  /* 0x0000001a8d8d7c10 */ /* 0x000fe4000ff7e0ff */
[----:B------:R-:W-:Y:S02]  /*84c0*/  IADD3 R143, P4, PT, R143, UR26, RZ ;  /* 0x0000001a8f8f7c10 */ /* 0x000fe4000ff9e0ff */
[----:B------:R-:W-:-:S02]  /*84d0*/  LEA.HI.X R252, R159, R252, R160, 0x3, P1 ;  /* 0x000000fc9ffc7211 */ /* 0x000fc400008f1ca0 */
[----:B------:R-:W-:Y:S02]  /*84e0*/  SHF.R.S32.HI R161, RZ, 0x1f, R150 ;  /* 0x0000001fffa17819 */ /* 0x000fe40000011496 */
[----:B------:R-:W-:Y:S02]  /*84f0*/  SHF.R.S32.HI R125, RZ, 0x1f, R146 ;  /* 0x0000001fff7d7819 */ /* 0x000fe40000011492 */
[----:B------:R-:W-:Y:S02]  /*8500*/  SHF.R.S32.HI R124, RZ, 0x1f, R147 ;  /* 0x0000001fff7c7819 */ /* 0x000fe40000011493 */
[----:B------:R-:W-:Y:S02]  /*8510*/  SHF.R.S32.HI R123, RZ, 0x1f, R148 ;  /* 0x0000001fff7b7819 */ /* 0x000fe40000011494 */
[----:B------:R-:W-:Y:S02]  /*8520*/  SHF.R.S32.HI R122, RZ, 0x1f, R149 ;  /* 0x0000001fff7a7819 */ /* 0x000fe40000011495 */
[----:B------:R-:W-:-:S02]  /*8530*/  SHF.L.U64.HI R173, R248, 0x2, R173 ;  /* 0x00000002f8ad7819 */ /* 0x000fc400000102ad */
[----:B------:R-:W-:Y:S02]  /*8540*/  SHF.L.U64.HI R172, R247, 0x2, R172 ;  /* 0x00000002f7ac7819 */ /* 0x000fe400000102ac */
[----:B------:R-:W-:Y:S02]  /*8550*/  SHF.L.U64.HI R171, R246, 0x2, R171 ;  /* 0x00000002f6ab7819 */ /* 0x000fe400000102ab */
[----:B------:R-:W-:Y:S02]  /*8560*/  SHF.L.U64.HI R170, R245, 0x2, R170 ;  /* 0x00000002f5aa7819 */ /* 0x000fe400000102aa */
[----:B------:R-:W-:Y:S02]  /*8570*/  SHF.L.U64.HI R169, R244, 0x2, R169 ;  /* 0x00000002f4a97819 */ /* 0x000fe400000102a9 */
[----:B------:R-:W-:Y:S02]  /*8580*/  SHF.L.U64.HI R168, R243, 0x2, R168 ;  /* 0x00000002f3a87819 */ /* 0x000fe400000102a8 */
[----:B------:R-:W-:-:S02]  /*8590*/  IADD3.X R136, PT, PT, R136, UR27, RZ, P5, !PT ;  /* 0x0000001b88887c10 */ /* 0x000fc4000affe4ff */
[----:B------:R-:W-:Y:S02]  /*85a0*/  IADD3.X R138, PT, PT, R138, UR27, RZ, P6, !PT ;  /* 0x0000001b8a8a7c10 */ /* 0x000fe4000b7fe4ff */
[----:B------:R-:W-:Y:S02]  /*85b0*/  IADD3.X R140, PT, PT, R140, UR27, RZ, P3, !PT ;  /* 0x0000001b8c8c7c10 */ /* 0x000fe40009ffe4ff */
[----:B------:R-:W-:Y:S02]  /*85c0*/  IADD3.X R142, PT, PT, R142, UR27, RZ, P4, !PT ;  /* 0x0000001b8e8e7c10 */ /* 0x000fe4000a7fe4ff */
[----:B------:R-:W-:Y:S02]  /*85d0*/  IADD3.X R118, PT, PT, R252, UR25, RZ, P0, !PT ;  /* 0x00000019fc767c10 */ /* 0x000fe400087fe4ff */
[----:B------:R-:W-:Y:S02]  /*85e0*/  SHF.L.U64.HI R160, R159, 0x2, R160 ;  /* 0x000000029fa07819 */ /* 0x000fe400000102a0 */
[----:B------:R-:W-:-:S02]  /*85f0*/  SHF.L.U64.HI R161, R150, 0x2, R161 ;  /* 0x0000000296a17819 */ /* 0x000fc400000102a1 */
[----:B------:R-:W-:Y:S02]  /*8600*/  SHF.L.U64.HI R162, R146, 0x2, R125 ;  /* 0x0000000292a27819 */ /* 0x000fe4000001027d */
[----:B------:R-:W-:Y:S02]  /*8610*/  SHF.L.U64.HI R163, R147, 0x2, R124 ;  /* 0x0000000293a37819 */ /* 0x000fe4000001027c */
[----:B------:R-:W-:Y:S02]  /*8620*/  SHF.L.U64.HI R164, R148, 0x2, R123 ;  /* 0x0000000294a47819 */ /* 0x000fe4000001027b */
[----:B------:R-:W-:-:S07]  /*8630*/  SHF.L.U64.HI R165, R149, 0x2, R122 ;  /* 0x0000000295a57819 */ /* 0x000fce000001027a */
.L_x_10:
[----:B------:R-:W-:-:S04]  /*8640*/  DEPBAR.LE SB0, 0x0 ;  /* 0x000080000000791a */ /* 0x000fc80000000000 */
[----:B------:R-:W-:Y:S01]  /*8650*/  UIADD3 UR5, UPT, UPT, UR5, 0x1, URZ ;  /* 0x0000000105057890 */ /* 0x000fe2000fffe0ff */
[----:B------:R-:W-:Y:S01]  /*8660*/  IMAD.U32 R179, R179, -0x80000000, RZ ;  /* 0x80000000b3b37824 */ /* 0x000fe200078e00ff */
[----:B------:R-:W-:Y:S02]  /*8670*/  ULEA UR12, UR21, UR10, 0x3 ;  /* 0x0000000a150c7291 */ /* 0x000fe4000f8e18ff */
[----:B------:R-:W-:Y:S02]  /*8680*/  UISETP.GT.AND UP3, UPT, UR5, 0x1, UPT ;  /* 0x000000010500788c */ /* 0x000fe4000bf64270 */
[----:B------:R-:W-:Y:S02]  /*8690*/  UIADD3 UR12, UPT, UPT, UR12, 0x14000, URZ ;  /* 0x000140000c0c7890 */ /* 0x000fe4000fffe0ff */
[----:B------:R-:W-:Y:S01]  /*86a0*/  USEL UR5, UR5, URZ, !UP3 ;  /* 0x000000ff05057287 */ /* 0x000fe2000d800000 */
[----:B------:R-:W-:Y:S06]  /*86b0*/  BAR.SYNC.DEFER_BLOCKING 0x0 ;  /* 0x0000000000007b1d */ /* 0x000fec0000010000 */
[----:B------:R-:W-:Y:S05]  /*86c0*/  BRA.U UP1, `(.L_x_8) ;  /* 0x0000000101a07547 */ /* 0x000fea000b800000 */
[----:B------:R-:W-:Y:S02]  /*86d0*/  ULEA UR8, UR5, UR10, 0xd ;  /* 0x0000000a05087291 */ /* 0x000fe4000f8e68ff */
[----:B------:R-:W-:Y:S02]  /*86e0*/  ULEA UR4, UR5, UR10, 0xf ;  /* 0x0000000a05047291 */ /* 0x000fe4000f8e78ff */
[----:B------:R-:W-:Y:S02]  /*86f0*/  UIADD3 UR8, UPT, UPT, UR8, 0x10000, URZ ;  /* 0x0001000008087890 */ /* 0x000fe4000fffe0ff */
[----:B------:R-:W-:Y:S02]  /*8700*/  USHF.R.U32.HI UR4, URZ, 0x4, UR4 ;  /* 0x00000004ff047899 */ /* 0x000fe40008011604 */
[----:B------:R-:W-:Y:S02]  /*8710*/  USHF.R.U32.HI UR8, URZ, 0x4, UR8 ;  /* 0x00000004ff087899 */ /* 0x000fe40008011608 */
[----:B------:R-:W-:-:S02]  /*8720*/  USGXT.U32 UR16, UR4, 0xe ;  /* 0x0000000e0410789a */ /* 0x000fc40008000000 */
[----:B------:R-:W-:Y:S02]  /*8730*/  USGXT.U32 UR14, UR8, 0xe ;  /* 0x0000000e080e789a */ /* 0x000fe40008000000 */
[----:B------:R-:W-:Y:S01]  /*8740*/  UIADD3 UR26, UP4, UPT, UR16, 0x2, URZ ;  /* 0x00000002101a7890 */ /* 0x000fe2000ff9e0ff */
[----:B------:R-:W-:Y:S01]  /*8750*/  UMOV UR8, URZ ;  /* 0x000000ff00087c82 */ /* 0x000fe20008000000 */
[----:B------:R-:W-:Y:S01]  /*8760*/  UIADD3 UR24, UP3, UPT, UR14, 0x2, URZ ;  /* 0x000000020e187890 */ /* 0x000fe2000ff7e0ff */
[----:B------:R-:W-:Y:S01]  /*8770*/  UMOV UR4, URZ ;  /* 0x000000ff00047c82 */ /* 0x000fe20008000000 */
[----:B------:R-:W-:Y:S02]  /*8780*/  UIADD3.X UR27, UPT, UPT, UR8, 0x40004040, URZ, UP4, !UPT ;  /* 0x40004040081b7890 */ /* 0x000fe4000a7fe4ff */
[----:B------:R-:W-:Y:S01]  /*8790*/  UIADD3 UR30, UP5, UPT, UR26, 0x2, URZ ;  /* 0x000000021a1e7890 */ /* 0x000fe2000ffbe0ff */
[----:B------:R-:W-:Y:S01]  /*87a0*/  UMOV UR8, UR12 ;  /* 0x0000000c00087c82 */ /* 0x000fe20008000000 */
[----:B------:R-:W-:Y:S01]  /*87b0*/  UMOV UR9, URZ ;  /* 0x000000ff00097c82 */ /* 0x000fe20008000000 */
[----:B------:R-:W-:-:S02]  /*87c0*/  UIADD3.X UR25, UPT, UPT, UR4, 0x40004040, URZ, UP3, !UPT ;  /* 0x4000404004197890 */ /* 0x000fc40009ffe4ff */
[----:B------:R-:W-:Y:S01]  /*87d0*/  UIADD3.X UR31, UPT, UPT, UR27, URZ, URZ, UP5, !UPT ;  /* 0x000000ff1b1f7290 */ /* 0x000fe2000affe4ff */
[----:B------:R-:W-:Y:S01]  /*87e0*/  UMOV UR4, UR8 ;  /* 0x0000000800047c82 */ /* 0x000fe20008000000 */
[----:B------:R-:W-:Y:S02]  /*87f0*/  UIADD3 UR8, UP3, UPT, UR24, 0x2, URZ ;  /* 0x0000000218087890 */ /* 0x000fe4000ff7e0ff */
[----:B------:R-:W-:Y:S02]  /*8800*/  UIADD3 UR34, UP4, UPT, UR26, 0x4, URZ ;  /* 0x000000041a227890 */ /* 0x000fe4000ff9e0ff */
[----:B------:R-:W-:Y:S02]  /*8810*/  UIADD3 UR32, UP5, UPT, UR24, 0x4, URZ ;  /* 0x0000000418207890 */ /* 0x000fe4000ffbe0ff */
[----:B------:R-:W-:Y:S02]  /*8820*/  UIADD3.X UR9, UPT, UPT, UR25, URZ, URZ, UP3, !UPT ;  /* 0x000000ff19097290 */ /* 0x000fe40009ffe4ff */
[----:B------:R-:W-:-:S02]  /*8830*/  UIADD3.X UR35, UPT, UPT, UR27, URZ, URZ, UP4, !UPT ;  /* 0x000000ff1b237290 */ /* 0x000fc4000a7fe4ff */
[----:B------:R-:W-:Y:S01]  /*8840*/  UIADD3.X UR33, UPT, UPT, UR25, URZ, URZ, UP5, !UPT ;  /* 0x000000ff19217290 */ /* 0x000fe2000affe4ff */
[----:B------:R-:W-:Y:S01]  /*8850*/  UMOV UR36, 0x0 ;  /* 0x0000000000247882 */ /* 0x000fe20000000000 */
[----:B------:R-:W-:Y:S01]  /*8860*/  UMOV UR37, 0x4400910 ;  /* 0x0440091000257882 */ /* 0x000fe20000000000 */
[----:B------:R-:W-:Y:S01]  /*8870*/  UMOV UR17, 0x40004040 ;  /* 0x4000404000117882 */ /* 0x000fe20000000000 */
[----:B------:R-:W-:Y:S01]  /*8880*/  UMOV UR15, 0x40004040 ;  /* 0x40004040000f7882 */ /* 0x000fe20000000000 */
[----:B------:R-:W-:Y:S01]  /*8890*/  UMOV UR38, 0x0 ;  /* 0x0000000000267882 */ /* 0x000fe20000000000 */
[----:B------:R-:W-:Y:S01]  /*88a0*/  UMOV UR39, 0x4400910 ;  /* 0x0440091000277882 */ /* 0x000fe20000000000 */
[----:B------:R-:W-:Y:S01]  /*88b0*/  UMOV UR40, 0x0 ;  /* 0x0000000000287882 */ /* 0x000fe20000000000 */
[----:B------:R-:W-:Y:S01]  /*88c0*/  UMOV UR41, 0x4400910 ;  /* 0x0440091000297882 */ /* 0x000fe20000000000 */
[----:B------:R1:W-:Y:S01]  /*88d0*/  UTCHMMA gdesc[UR14], gdesc[UR16], tmem[UR28], tmem[UR36], idesc[UR37], UPT ;  /* 0x00ff24100e0075ea */ /* 0x0003e2000b80001c */
[----:B------:R-:W-:Y:S01]  /*88e0*/  UMOV UR42, 0x0 ;  /* 0x00000000002a7882 */ /* 0x000fe20000000000 */
[----:B------:R-:W-:Y:S01]  /*88f0*/  UMOV UR43, 0x4400910 ;  /* 0x04400910002b7882 */ /* 0x000fe20000000000 */
[----:B------:R1:W-:Y:S01]  /*8900*/  UTCHMMA gdesc[UR24], gdesc[UR26], tmem[UR28], tmem[UR38], idesc[UR39], UPT ;  /* 0x00ff261a180075ea */ /* 0x0003e2000b80001c */
[----:B------:R1:W-:Y:S01]  /*8910*/  UTCHMMA gdesc[UR8], gdesc[UR30], tmem[UR28], tmem[UR40], idesc[UR41], UPT ;  /* 0x00ff281e080075ea */ /* 0x0003e2000b80001c */
[----:B------:R1:W-:Y:S01]  /*8920*/  UTCHMMA gdesc[UR32], gdesc[UR34], tmem[UR28], tmem[UR42], idesc[UR43], UPT ;  /* 0x00ff2a22200075ea */ /* 0x0003e2000b80001c */
[----:B------:R1:W-:Y:S01]  /*8930*/  UTCBAR [UR4], URZ ;  /* 0x000000ff040073e9 */ /* 0x0003e200080000ff */
[----:B------:R-:W-:Y:S01]  /*8940*/  NOP ;  /* 0x0000000000007918 */ /* 0x000fe20000000000 */
.L_x_8:
[----:B------:R-:W2:Y:S01]  /*8950*/  SYNCS.PHASECHK.TRANS64.TRYWAIT P0, [UR20], R179 ;  /* 0x000000b3ff0075a7 */ /* 0x000ea20008001114 */
[----:B------:R-:W-:Y:S01]  /*8960*/  UISETP.GE.AND UP4, UPT, UR7, UR13, UPT ;  /* 0x0000000d0700728c */ /* 0x000fe2000bf86270 */
[----:B-1----:R-:W-:Y:S01]  /*8970*/  UMOV UR4, UR6 ;  /* 0x0000000600047c82 */ /* 0x002fe20008000000 */
[----:B--2---:R-:W-:Y:S09]  /*8980*/  @!P0 BRA `(.L_x_9) ;  /* 0x00000068004c8947 */ /* 0x004ff20003800000 */
.L_x_16:
[C---:B------:R-:W-:Y:S01]  /*8990*/  LOP3.LUT R122, R145.reuse, 0x2, RZ, 0xfc, !PT ;  /* 0x00000002917a7812 */ /* 0x040fe200078efcff */
[----:B------:R-:W-:Y:S01]  /*89a0*/  BAR.SYNC.DEFER_BLOCKING 0x0 ;  /* 0x0000000000007b1d */ /* 0x000fe20000010000 */
[C---:B------:R-:W-:Y:S01]  /*89b0*/  ISETP.GE.AND P0, PT, R145.reuse, UR19, PT ;  /* 0x0000001391007c0c */ /* 0x040fe2000bf06270 */
[----:B------:R-:W-:Y:S01]  /*89c0*/  UIADD3 UR21, UPT, UPT, UR21, 0x1, URZ ;  /* 0x0000000115157890 */ /* 0x000fe2000fffe0ff */
[----:B------:R-:W-:Y:S01]  /*89d0*/  ISETP.GE.AND P1, PT, R122, UR19, PT ;  /* 0x000000137a007c0c */ /* 0x000fe2000bf26270 */
[----:B------:R-:W-:Y:S01]  /*89e0*/  UIADD3 UR7, UPT, UPT, UR7, 0x1, URZ ;  /* 0x0000000107077890 */ /* 0x000fe2000fffe0ff */
[----:B------:R-:W-:Y:S01]  /*89f0*/  PLOP3.LUT P3, PT, PT, PT, UP4, 0x40, 0x4 ;  /* 0x000000000004781c */ /* 0x000fe20003f6e848 */
[----:B------:R-:W-:Y:S01]  /*8a00*/  UISETP.GT.AND UP3, UPT, UR21, 0x1, UPT ;  /* 0x000000011500788c */ /* 0x000fe2000bf64270 */
[----:B------:R-:W-:Y:S01]  /*8a10*/  SEL R122, RZ, 0x4, P0 ;  /* 0x00000004ff7a7807 */ /* 0x000fe20000000000 */
[----:B------:R-:W-:Y:S01]  /*8a20*/  UMOV UR20, UR12 ;  /* 0x0000000c00147c82 */ /* 0x000fe20008000000 */
[----:B------:R-:W-:Y:S01]  /*8a30*/  LOP3.LUT R124, R145, 0x4, RZ, 0xfc, !PT ;  /* 0x00000004917c7812 */ /* 0x000fe200078efcff */
[----:B------:R-:W-:Y:S01]  /*8a40*/  USEL UR21, UR21, URZ, !UP3 ;  /* 0x000000ff15157287 */ /* 0x000fe2000d800000 */
[----:B------:R-:W-:-:S02]  /*8a50*/  PLOP3.LUT P0, PT, PT, PT, UP4, 0x40, 0x4 ;  /* 0x000000000004781c */ /* 0x000fc40003f0e848 */
[----:B------:R-:W-:Y:S01]  /*8a60*/  SEL R123, RZ, 0x4, P1 ;  /* 0x00000004ff7b7807 */ /* 0x000fe20000800000 */
[----:B------:R-:W-:Y:S01]  /*8a70*/  ULEA UR6, UR21, UR10, 0xd ;  /* 0x0000000a15067291 */ /* 0x000fe2000f8e68ff */
[----:B------:R-:W-:Y:S02]  /*8a80*/  SEL R122, R122, RZ, P3 ;  /* 0x000000ff7a7a7207 */ /* 0x000fe40001800000 */
[----:B------:R-:W-:Y:S02]  /*8a90*/  ISETP.GE.AND P3, PT, R124, UR19, PT ;  /* 0x000000137c007c0c */ /* 0x000fe4000bf66270 */
[----:B------:R-:W-:Y:S01]  /*8aa0*/  SEL R123, R123, RZ, P0 ;  /* 0x000000ff7b7b7207 */ /* 0x000fe20000000000 */
[----:B------:R-:W-:Y:S01]  /*8ab0*/  VIADD R127, R2, UR6 ;  /* 0x00000006027f7c36 */ /* 0x000fe20008000000 */
[----:B------:R-:W-:Y:S02]  /*8ac0*/  LOP3.LUT R124, R145, 0x6, RZ, 0xfc, !PT ;  /* 0x00000006917c7812 */ /* 0x000fe400078efcff */
[----:B------:R-:W-:-:S02]  /*8ad0*/  ISETP.NE.U32.AND P0, PT, R122, RZ, PT ;  /* 0x000000ff7a00720c */ /* 0x000fc40003f05070 */
[----:B------:R-:W-:Y:S02]  /*8ae0*/  PLOP3.LUT P5, PT, PT, PT, UP4, 0x40, 0x4 ;  /* 0x000000000004781c */ /* 0x000fe40003fae848 */
[----:B------:R-:W-:Y:S02]  /*8af0*/  SEL R122, RZ, 0x4, P3 ;  /* 0x00000004ff7a7807 */ /* 0x000fe40001800000 */
[----:B------:R-:W-:Y:S02]  /*8b00*/  ISETP.GE.AND P3, PT, R124, UR19, PT ;  /* 0x000000137c007c0c */ /* 0x000fe4000bf66270 */
[----:B------:R-:W-:Y:S02]  /*8b10*/  ISETP.NE.U32.AND P1, PT, R123, RZ, PT ;  /* 0x000000ff7b00720c */ /* 0x000fe40003f25070 */
[----:B------:R-:W-:Y:S02]  /*8b20*/  SEL R123, R122, RZ, P5 ;  /* 0x000000ff7a7b7207 */ /* 0x000fe40002800000 */
[----:B------:R-:W-:-:S02]  /*8b30*/  LEA R122, P5, R149, R117, 0x2 ;  /* 0x00000075957a7211 */ /* 0x000fc400078a10ff */
[----:B------:R-:W-:Y:S02]  /*8b40*/  PLOP3.LUT P4, PT, PT, PT, UP4, 0x40, 0x4 ;  /* 0x000000000004781c */ /* 0x000fe40003f8e848 */
[----:B------:R-:W-:Y:S02]  /*8b50*/  SEL R125, RZ, 0x4, P3 ;  /* 0x00000004ff7d7807 */ /* 0x000fe40001800000 */
[----:B------:R-:W-:Y:S02]  /*8b60*/  LEA R124, P6, R148, R117, 0x2 ;  /* 0x00000075947c7211 */ /* 0x000fe400078c10ff */
[----:B------:R-:W-:Y:S01]  /*8b70*/  ISETP.NE.U32.AND P3, PT, R123, RZ, PT ;  /* 0x000000ff7b00720c */ /* 0x000fe20003f65070 */
[C---:B------:R-:W-:Y:S01]  /*8b80*/  IMAD.X R123, R118.reuse, 0x1, R165, P5 ;  /* 0x00000001767b7824 */ /* 0x040fe200028e06a5 */
[----:B------:R-:W-:Y:S01]  /*8b90*/  SEL R126, R125, RZ, P4 ;  /* 0x000000ff7d7e7207 */ /* 0x000fe20002000000 */
[----:B------:R-:W-:Y:S01]  /*8ba0*/  IMAD.X R125, R118, 0x1, R164, P6 ;  /* 0x00000001767d7824 */ /* 0x000fe200030e06a4 */
[----:B------:R-:W-:-:S02]  /*8bb0*/  LOP3.LUT R129, R145, 0x8, RZ, 0xfc, !PT ;  /* 0x0000000891817812 */ /* 0x000fc400078efcff */
[----:B------:R-:W-:Y:S01]  /*8bc0*/  LOP3.LUT R128, R145, 0xa, RZ, 0xfc, !PT ;  /* 0x0000000a91807812 */ /* 0x000fe200078efcff */
[----:B------:R-:W-:Y:S01]  /*8bd0*/  @!PT LDS RZ, [RZ] ;  /* 0x00000000fffff984 */ /* 0x000fe20000000800 */
[----:B------:R-:W-:Y:S01]  /*8be0*/  @!PT LDS RZ, [RZ] ;  /* 0x00000000fffff984 */ /* 0x000fe20000000800 */
[----:B------:R-:W-:Y:S01]  /*8bf0*/  @!PT LDS RZ, [RZ] ;  /* 0x00000000fffff984 */ /* 0x000fe20000000800 */
[----:B------:R1:W-:Y:S01]  /*8c00*/  LDGSTS.E [R127+0x10000], desc[UR22][R122.64], P0 ;  /* 0x100000007a7f7fae */ /* 0x0003e200081a1016 */
[----:B------:R-:W-:Y:S02]  /*8c10*/  ISETP.GE.AND P5, PT, R129, UR19, PT ;  /* 0x0000001381007c0c */ /* 0x000fe4000bfa6270 */
[----:B------:R-:W-:Y:S01]  /*8c20*/  ISETP.NE.U32.AND P4, PT, R126, RZ, PT ;  /* 0x000000ff7e00720c */ /* 0x000fe20003f85070 */
[----:B------:R2:W-:Y:S01]  /*8c30*/  LDGSTS.E [R127+0x10008], desc[UR22][R124.64], P1 ;  /* 0x100080007c7f7fae */ /* 0x0005e200089a1016 */
[----:B------:R-:W-:Y:S02]  /*8c40*/  ISETP.GE.AND P1, PT, R128, UR19, PT ;  /* 0x0000001380007c0c */ /* 0x000fe4000bf26270 */
[----:B------:R-:W-:Y:S02]  /*8c50*/  LOP3.LUT R128, R145, 0xc, RZ, 0xfc, !PT ;  /* 0x0000000c91807812 */ /* 0x000fe400078efcff */
[----:B------:R-:W-:-:S02]  /*8c60*/  PLOP3.LUT P0, PT, PT, PT, UP4, 0x40, 0x4 ;  /* 0x000000000004781c */ /* 0x000fc40003f0e848 */
[----:B------:R-:W-:Y:S02]  /*8c70*/  SEL R126, RZ, 0x4, P5 ;  /* 0x00000004ff7e7807 */ /* 0x000fe40002800000 */
[----:B-1----:R-:W-:Y:S02]  /*8c80*/  LEA R122, P6, R147, R117, 0x2 ;  /* 0x00000075937a7211 */ /* 0x002fe400078c10ff */
[----:B------:R-:W-:Y:S02]  /*8c90*/  PLOP3.LUT P5, PT, PT, PT, UP4, 0x40, 0x4 ;  /* 0x000000000004781c */ /* 0x000fe40003fae848 */
[----:B------:R-:W-:Y:S01]  /*8ca0*/  SEL R126, R126, RZ, P0 ;  /* 0x000000ff7e7e7207 */ /* 0x000fe20000000000 */
[----:B------:R-:W-:Y:S01]  /*8cb0*/  IMAD.X R123, R118, 0x1, R163, P6 ;  /* 0x00000001767b7824 */ /* 0x000fe200030e06a3 */
[----:B------:R-:W-:Y:S02]  /*8cc0*/  ISETP.GE.AND P6, PT, R128, UR19, PT ;  /* 0x0000001380007c0c */ /* 0x000fe4000bfc6270 */
[----:B------:R-:W-:-:S02]  /*8cd0*/  SEL R128, RZ, 0x4, P1 ;  /* 0x00000004ff807807 */ /* 0x000fc40000800000 */
[----:B------:R-:W-:Y:S02]  /*8ce0*/  PLOP3.LUT P0, PT, PT, PT, UP4, 0x40, 0x4 ;  /* 0x000000000004781c */ /* 0x000fe40003f0e848 */
[----:B--2---:R-:W-:Y:S02]  /*8cf0*/  SEL R125, RZ, 0x4, P6 ;  /* 0x00000004ff7d7807 */ /* 0x004fe40003000000 */
[----:B------:R-:W-:Y:S02]  /*8d00*/  SEL R128, R128, RZ, P5 ;  /* 0x000000ff80807207 */ /* 0x000fe40002800000 */
[----:B------:R-:W-:Y:S02]  /*8d10*/  ISETP.NE.U32.AND P5, PT, R126, RZ, PT ;  /* 0x000000ff7e00720c */ /* 0x000fe40003fa5070 */
[----:B------:R-:W-:Y:S02]  /*8d20*/  LEA R124, P1, R146, R117, 0x2 ;  /* 0x00000075927c7211 */ /* 0x000fe400078210ff */
[----:B------:R-:W-:-:S02]  /*8d30*/  LOP3.LUT R129, R2, 0x10, RZ, 0x3c, !PT ;  /* 0x0000001002817812 */ /* 0x000fc400078e3cff */
[----:B------:R-:W-:Y:S02]  /*8d40*/  LEA R126, P6, R150, R117, 0x2 ;  /* 0x00000075967e7211 */ /* 0x000fe400078c10ff */
[----:B------:R-:W-:Y:S01]  /*8d50*/  SEL R127, R125, RZ, P0 ;  /* 0x000000ff7d7f7207 */ /* 0x000fe20000000000 */
[----:B------:R-:W-:Y:S01]  /*8d60*/  IMAD.X R125, R118, 0x1, R162, P1 ;  /* 0x00000001767d7824 */ /* 0x000fe200008e06a2 */
[----:B------:R-:W-:Y:S01]  /*8d70*/  LOP3.LUT R178, R2, 0x20, RZ, 0x3c, !PT ;  /* 0x0000002002b27812 */ /* 0x000fe200078e3cff */
[----:B------:R-:W-:Y:S01]  /*8d80*/  VIADD R129, R129, UR6 ;  /* 0x0000000681817c36 */ /* 0x000fe20008000000 */
[----:B------:R-:W-:Y:S01]  /*8d90*/  ISETP.NE.U32.AND P1, PT, R127, RZ, PT ;  /* 0x000000ff7f00720c */ /* 0x000fe20003f25070 */
[----:B------:R-:W-:Y:S01]  /*8da0*/  IMAD.X R127, R118, 0x1, R161, P6 ;  /* 0x00000001767f7824 */ /* 0x000fe200030e06a1 */
[C---:B------:R-:W-:Y:S01]  /*8db0*/  LOP3.LUT R180, R145.reuse, 0xe, RZ, 0xfc, !PT ;  /* 0x0000000e91b47812 */ /* 0x040fe200078efcff */
[----:B------:R-:W-:Y:S01]  /*8dc0*/  VIADD R179, R178, UR6 ;  /* 0x00000006b2b37c36 */ /* 0x000fe20008000000 */
[----:B------:R-:W-:Y:S01]  /*8dd0*/  LOP3.LUT R178, R145, 0x10, RZ, 0xfc, !PT ;  /* 0x0000001091b27812 */ /* 0x000fe200078efcff */
[----:B------:R1:W-:Y:S01]  /*8de0*/  LDGSTS.E [R129+0x10000], desc[UR22][R122.64], P3 ;  /* 0x100000007a817fae */ /* 0x0003e200099a1016 */
[----:B------:R-:W-:-:S02]  /*8df0*/  ISETP.GE.AND P3, PT, R180, UR19, PT ;  /* 0x00000013b4007c0c */ /* 0x000fc4000bf66270 */
[----:B------:R-:W-:Y:S01]  /*8e00*/  ISETP.GE.AND P6, PT, R178, UR19, PT ;  /* 0x00000013b2007c0c */ /* 0x000fe2000bfc6270 */
[----:B------:R2:W-:Y:S01]  /*8e10*/  LDGSTS.E [R129+0x10008], desc[UR22][R124.64], P4 ;  /* 0x100080007c817fae */ /* 0x0005e2000a1a1016 */
[----:B------:R-:W-:Y:S02]  /*8e20*/  LOP3.LUT R178, R145, 0x12, RZ, 0xfc, !PT ;  /* 0x0000001291b27812 */ /* 0x000fe400078efcff */
[----:B------:R-:W-:Y:S01]  /*8e30*/  ISETP.NE.U32.AND P0, PT, R128, RZ, PT ;  /* 0x000000ff8000720c */ /* 0x000fe20003f05070 */
[----:B------:R3:W-:Y:S01]  /*8e40*/  LDGSTS.E [R179+0x10000], desc[UR22][R126.64], P5 ;  /* 0x100000007eb37fae */ /* 0x0007e2000a9a1016 */
[----:B------:R-:W-:Y:S02]  /*8e50*/  PLOP3.LUT P4, PT, PT, PT, UP4, 0x40, 0x4 ;  /* 0x000000000004781c */ /* 0x000fe40003f8e848 */
[----:B------:R-:W-:Y:S02]  /*8e60*/  SEL R128, RZ, 0x4, P3 ;  /* 0x00000004ff807807 */ /* 0x000fe40001800000 */
[----:B-1----:R-:W-:-:S02]  /*8e70*/  IADD3 R122, P5, PT, R158, R117, RZ ;  /* 0x000000759e7a7210 */ /* 0x002fc40007fbe0ff */
[----:B------:R-:W-:Y:S02]  /*8e80*/  ISETP.GE.AND P3, PT, R178, UR19, PT ;  /* 0x00000013b2007c0c */ /* 0x000fe4000bf66270 */
[----:B------:R-:W-:Y:S01]  /*8e90*/  SEL R178, RZ, 0x4, P6 ;  /* 0x00000004ffb27807 */ /* 0x000fe20003000000 */
[----:B------:R-:W-:Y:S01]  /*8ea0*/  IMAD.X R123, R118, 0x1, R173, P5 ;  /* 0x00000001767b7824 */ /* 0x000fe200028e06ad */
[----:B------:R-:W-:Y:S02]  /*8eb0*/  PLOP3.LUT P5, PT, PT, PT, UP4, 0x40, 0x4 ;  /* 0x000000000004781c */ /* 0x000fe40003fae848 */
[----:B------:R-:W-:Y:S02]  /*8ec0*/  SEL R128, R128, RZ, P4 ;  /* 0x000000ff80807207 */ /* 0x000fe40002000000 */
[----:B--2---:R-:W-:Y:S01]  /*8ed0*/  SEL R125, RZ, 0x4, P3 ;  /* 0x00000004ff7d7807 */ /* 0x004fe20001800000 */
[----:B------:R1:W-:Y:S01]  /*8ee0*/  LDGSTS.E [R179+0x10008], desc[UR22][R122.64], P0 ;  /* 0x100080007ab37fae */ /* 0x0003e200081a1016 */
[----:B------:R-:W-:-:S02]  /*8ef0*/  PLOP3.LUT P4, PT, PT, PT, UP4, 0x40, 0x4 ;  /* 0x000000000004781c */ /* 0x000fc40003f8e848 */
[-C--:B------:R-:W-:Y:S02]  /*8f00*/  IADD3 R124, P3, PT, R157, R117.reuse, RZ ;  /* 0x000000759d7c7210 */ /* 0x080fe40007f7e0ff */
[----:B------:R-:W-:Y:S02]  /*8f10*/  LOP3.LUT R180, R2, 0x30, RZ, 0x3c, !PT ;  /* 0x0000003002b47812 */ /* 0x000fe400078e3cff */
[----:B------:R-:W-:Y:S02]  /*8f20*/  SEL R178, R178, RZ, P5 ;  /* 0x000000ffb2b27207 */ /* 0x000fe40002800000 */
[----:B------:R-:W-:Y:S01]  /*8f30*/  ISETP.NE.U32.AND P5, PT, R128, RZ, PT ;  /* 0x000000ff8000720c */ /* 0x000fe20003fa5070 */
[----:B------:R-:W-:Y:S01]  /*8f40*/  VIADD R129, R180, UR6 ;  /* 0x00000006b4817c36 */ /* 0x000fe20008000000 */
[----:B---3--:R-:W-:Y:S01]  /*8f50*/  SEL R127, R125, RZ, P4 ;  /* 0x000000ff7d7f7207 */ /* 0x008fe20002000000 */
[----:B------:R-:W-:Y:S01]  /*8f60*/  IMAD.X R125, R118, 0x1, R172, P3 ;  /* 0x00000001767d7824 */ /* 0x000fe200018e06ac */
[----:B------:R-:W-:-:S02]  /*8f70*/  IADD3 R126, P6, PT, R156, R117, RZ ;  /* 0x000000759c7e7210 */ /* 0x000fc40007fde0ff */
[C---:B------:R-:W-:Y:S02]  /*8f80*/  LOP3.LUT R181, R145.reuse, 0x14, RZ, 0xfc, !PT ;  /* 0x0000001491b57812 */ /* 0x040fe400078efcff */
[----:B------:R-:W-:Y:S01]  /*8f90*/  LOP3.LUT R180, R145, 0x16, RZ, 0xfc, !PT ;  /* 0x0000001691b47812 */ /* 0x000fe200078efcff */
[----:B------:R2:W-:Y:S01]  /*8fa0*/  LDGSTS.E [R129+0x10000], desc[UR22][R124.64], P1 ;  /* 0x100000007c817fae */ /* 0x0005e200089a1016 */
[----:B------:R-:W-:Y:S01]  /*8fb0*/  ISETP.NE.U32.AND P4, PT, R127, RZ, PT ;  /* 0x000000ff7f00720c */ /* 0x000fe20003f85070 */
[----:B------:R-:W-:Y:S01]  /*8fc0*/  IMAD.X R127, R118, 0x1, R171, P6 ;  /* 0x00000001767f7824 */ /* 0x000fe200030e06ab */
[----:B-1----:R-:W-:Y:S02]  /*8fd0*/  IADD3 R122, P1, PT, R155, R117, RZ ;  /* 0x000000759b7a7210 */ /* 0x002fe40007f3e0ff */
[----:B------:R-:W-:Y:S02]  /*8fe0*/  ISETP.GE.AND P0, PT, R181, UR19, PT ;  /* 0x00000013b5007c0c */ /* 0x000fe4000bf06270 */
[----:B------:R-:W-:Y:S01]  /*8ff0*/  ISETP.GE.AND P6, PT, R180, UR19, PT ;  /* 0x00000013b4007c0c */ /* 0x000fe2000bfc6270 */
[----:B------:R1:W-:Y:S01]  /*9000*/  LDGSTS.E [R129+0x10008], desc[UR22][R126.64], P5 ;  /* 0x100080007e817fae */ /* 0x0003e2000a9a1016 */
[----:B------:R-:W-:Y:S01]  /*9010*/  LOP3.LUT R180, R145, 0x18, RZ, 0xfc, !PT ;  /* 0x0000001891b47812 */ /* 0x000fe200078efcff */
[----:B------:R-:W-:Y:S01]  /*9020*/  IMAD.X R123, R118, 0x1, R170, P1 ;  /* 0x00000001767b7824 */ /* 0x000fe200008e06aa */
[----:B------:R-:W-:-:S02]  /*9030*/  PLOP3.LUT P5, PT, PT, PT, UP4, 0x40, 0x4 ;  /* 0x000000000004781c */ /* 0x000fc40003fae848 */
[----:B------:R-:W-:Y:S02]  /*9040*/  SEL R128, RZ, 0x4, P0 ;  /* 0x00000004ff807807 */ /* 0x000fe40000000000 */
[----:B------:R-:W-:Y:S02]  /*9050*/  ISETP.GE.AND P1, PT, R180, UR19, PT ;  /* 0x00000013b4007c0c */ /* 0x000fe4000bf26270 */
[----:B------:R-:W-:Y:S02]  /*9060*/  SEL R128, R128, RZ, P5 ;  /* 0x000000ff80807207 */ /* 0x000fe40002800000 */
[----:B------:R-:W-:Y:S02]  /*9070*/  LOP3.LUT R180, R2, 0x50, RZ, 0x3c, !PT ;  /* 0x0000005002b47812 */ /* 0x000fe400078e3cff */
[----:B------:R-:W-:Y:S02]  /*9080*/  ISETP.NE.U32.AND P3, PT, R178, RZ, PT ;  /* 0x000000ffb200720c */ /* 0x000fe40003f65070 */
[----:B------:R-:W-:Y:S01]  /*9090*/  PLOP3.LUT P5, PT, PT, PT, UP4, 0x40, 0x4 ;  /* 0x000000000004781c */ /* 0x000fe20003fae848 */
[----:B------:R-:W-:Y:S01]  /*90a0*/  VIADD R179, R180, UR6 ;  /* 0x00000006b4b37c36 */ /* 0x000fe20008000000 */
[----:B--2---:R-:W-:-:S02]  /*90b0*/  SEL R125, RZ, 0x4, P1 ;  /* 0x00000004ff7d7807 */ /* 0x004fc40000800000 */
[----:B------:R-:W-:Y:S02]  /*90c0*/  SEL R178, RZ, 0x4, P6 ;  /* 0x00000004ffb27807 */ /* 0x000fe40003000000 */
[-C--:B------:R-:W-:Y:S02]  /*90d0*/  IADD3 R124, P6, PT, R154, R117.reuse, RZ ;  /* 0x000000759a7c7210 */ /* 0x080fe40007fde0ff */
[----:B-1----:R-:W-:Y:S02]  /*90e0*/  IADD3 R126, P1, PT, R153, R117, RZ ;  /* 0x00000075997e7210 */ /* 0x002fe40007f3e0ff */
[----:B------:R-:W-:Y:S01]  /*90f0*/  SEL R127, R125, RZ, P5 ;  /* 0x000000ff7d7f7207 */ /* 0x000fe20002800000 */
[C---:B------:R-:W-:Y:S01]  /*9100*/  IMAD.X R125, R118.reuse, 0x1, R169, P6 ;  /* 0x00000001767d7824 */ /* 0x040fe200030e06a9 */
[----:B------:R-:W-:Y:S02]  /*9110*/  LOP3.LUT R180, R145, 0x1c, RZ, 0xfc, !PT ;  /* 0x0000001c91b47812 */ /* 0x000fe400078efcff */
[----:B------:R-:W-:Y:S01]  /*9120*/  ISETP.NE.U32.AND P6, PT, R127, RZ, PT ;  /* 0x000000ff7f00720c */ /* 0x000fe20003fc5070 */
[----:B------:R-:W-:Y:S01]  /*9130*/  IMAD.X R127, R118, 0x1, R168, P1 ;  /* 0x00000001767f7824 */ /* 0x000fe200008e06a8 */
[----:B------:R-:W-:-:S02]  /*9140*/  ISETP.GE.AND P1, PT, R180, UR19, PT ;  /* 0x00000013b4007c0c */ /* 0x000fc4000bf26270 */
[----:B------:R-:W1:Y:S01]  /*9150*/  S2R R180, SR_TID.X ;  /* 0x0000000000b47919 */ /* 0x000e620000002100 */
[----:B------:R-:W-:Y:S02]  /*9160*/  PLOP3.LUT P0, PT, PT, PT, UP4, 0x40, 0x4 ;  /* 0x000000000004781c */ /* 0x000fe40003f0e848 */
[----:B------:R-:W-:Y:S02]  /*9170*/  LOP3.LUT R181, R2, 0x40, RZ, 0x3c, !PT ;  /* 0x0000004002b57812 */ /* 0x000fe400078e3cff */
[----:B------:R-:W-:Y:S02]  /*9180*/  SEL R178, R178, RZ, P0 ;  /* 0x000000ffb2b27207 */ /* 0x000fe40000000000 */
[----:B------:R-:W-:Y:S01]  /*9190*/  ISETP.NE.U32.AND P0, PT, R128, RZ, PT ;  /* 0x000000ff8000720c */ /* 0x000fe20003f05070 */
[----:B------:R-:W-:Y:S01]  /*91a0*/  VIADD R129, R181, UR6 ;  /* 0x00000006b5817c36 */ /* 0x000fe20008000000 */
[----:B------:R-:W-:Y:S02]  /*91b0*/  LOP3.LUT R181, R145, 0x1a, RZ, 0xfc, !PT ;  /* 0x0000001a91b57812 */ /* 0x000fe400078efcff */
[----:B------:R-:W-:-:S02]  /*91c0*/  ISETP.NE.U32.AND P5, PT, R178, RZ, PT ;  /* 0x000000ffb200720c */ /* 0x000fc40003fa5070 */
[----:B------:R2:W-:Y:S01]  /*91d0*/  LDGSTS.E [R129+0x10000], desc[UR22][R122.64], P3 ;  /* 0x100000007a817fae */ /* 0x0005e200099a1016 */
[----:B------:R-:W-:Y:S02]  /*91e0*/  ISETP.GE.AND P3, PT, R181, UR19, PT ;  /* 0x00000013b5007c0c */ /* 0x000fe4000bf66270 */
[----:B------:R-:W-:Y:S01]  /*91f0*/  LOP3.LUT R181, R145, 0x1e, RZ, 0xfc, !PT ;  /* 0x0000001e91b57812 */ /* 0x000fe200078efcff */
[----:B------:R3:W-:Y:S01]  /*9200*/  LDGSTS.E [R129+0x10008], desc[UR22][R124.64], P4 ;  /* 0x100080007c817fae */ /* 0x0007e2000a1a1016 */
[----:B------:R-:W-:Y:S02]  /*9210*/  SEL R128, RZ, 0x4, P3 ;  /* 0x00000004ff807807 */ /* 0x000fe40001800000 */
[----:B------:R-:W-:Y:S01]  /*9220*/  SEL R178, RZ, 0x4, P1 ;  /* 0x00000004ffb27807 */ /* 0x000fe20000800000 */
[----:B------:R4:W-:Y:S01]  /*9230*/  LDGSTS.E [R179+0x10000], desc[UR22][R126.64], P0 ;  /* 0x100000007eb37fae */ /* 0x0009e200081a1016 */
[----:B------:R-:W-:Y:S02]  /*9240*/  PLOP3.LUT P0, PT, PT, PT, UP4, 0x40, 0x4 ;  /* 0x000000000004781c */ /* 0x000fe40003f0e848 */
[----:B------:R-:W-:-:S02]  /*9250*/  PLOP3.LUT P3, PT, PT, PT, UP4, 0x40, 0x4 ;  /* 0x000000000004781c */ /* 0x000fc40003f6e848 */
[----:B--2---:R-:W-:Y:S02]  /*9260*/  IADD3 R122, P4, PT, R152, R117, RZ ;  /* 0x00000075987a7210 */ /* 0x004fe40007f9e0ff */
[----:B------:R-:W-:Y:S01]  /*9270*/  SEL R128, R128, RZ, P0 ;  /* 0x000000ff80807207 */ /* 0x000fe20000000000 */
[----:B---3--:R-:W-:Y:S01]  /*9280*/  IMAD.MOV.U32 R129, RZ, RZ, R118 ;  /* 0x000000ffff817224 */ /* 0x008fe200078e0076 */
[----:B------:R-:W-:Y:S01]  /*9290*/  PLOP3.LUT P0, PT, PT, PT, UP4, 0x40, 0x4 ;  /* 0x000000000004781c */ /* 0x000fe20003f0e848 */
[----:B------:R-:W-:Y:S01]  /*92a0*/  IMAD.X R123, R118, 0x1, R167, P4 ;  /* 0x00000001767b7824 */ /* 0x000fe200020e06a7 */
[----:B-1----:R-:W-:Y:S02]  /*92b0*/  LOP3.LUT R180, R180, 0x1f, RZ, 0xc0, !PT ;  /* 0x0000001fb4b47812 */ /* 0x002fe400078ec0ff */
[----:B------:R-:W-:Y:S02]  /*92c0*/  ISETP.GE.AND P4, PT, R181, UR19, PT ;  /* 0x00000013b5007c0c */ /* 0x000fe4000bf86270 */
[----:B------:R-:W-:Y:S01]  /*92d0*/  ISETP.GE.AND P1, PT, R180, UR19, PT ;  /* 0x00000013b4007c0c */ /* 0x000fe2000bf26270 */
[----:B------:R1:W-:Y:S01]  /*92e0*/  LDGSTS.E [R179+0x10008], desc[UR22][R122.64], P5 ;  /* 0x100080007ab37fae */ /* 0x0003e2000a9a1016 */
[----:B------:R-:W-:Y:S01]  /*92f0*/  SEL R124, RZ, 0x4, P4 ;  /* 0x00000004ff7c7807 */ /* 0x000fe20002000000 */
[----:B------:R-:W-:Y:S01]  /*9300*/  UIADD3 UR19, UPT, UPT, UR19, -0x20, URZ ;  /* 0xffffffe013137890 */ /* 0x000fe2000fffe0ff */
[----:B------:R-:W-:-:S02]  /*9310*/  SEL R178, R178, RZ, P3 ;  /* 0x000000ffb2b27207 */ /* 0x000fc40001800000 */
[----:B------:R-:W-:Y:S01]  /*9320*/  PLOP3.LUT P4, PT, PT, PT, UP4, 0x40, 0x4 ;  /* 0x000000000004781c */ /* 0x000fe20003f8e848 */
[----:B------:R-:W-:Y:S01]  /*9330*/  UISETP.NE.U32.AND UP4, UPT, UR18, UR7, UPT ;  /* 0x000000071200728c */ /* 0x000fe2000bf85070 */
[----:B------:R-:W-:Y:S02]  /*9340*/  SEL R125, RZ, 0x4, P1 ;  /* 0x00000004ff7d7807 */ /* 0x000fe40000800000 */
[----:B------:R-:W-:Y:S01]  /*9350*/  ISETP.NE.U32.AND P3, PT, R128, RZ, PT ;  /* 0x000000ff8000720c */ /* 0x000fe20003f65070 */
[----:B------:R-:W-:Y:S01]  /*9360*/  IMAD.MOV.U32 R128, RZ, RZ, R117 ;  /* 0x000000ffff807224 */ /* 0x000fe200078e0075 */
[----:B----4-:R-:W-:Y:S01]  /*9370*/  SEL R126, R124, RZ, P0 ;  /* 0x000000ff7c7e7207 */ /* 0x010fe20000000000 */
[----:B-1----:R-:W-:Y:S01]  /*9380*/  IMAD.U32 R179, RZ, RZ, UR4 ;  /* 0x00000004ffb37e24 */ /* 0x002fe2000f8e00ff */
[----:B------:R-:W-:Y:S01]  /*9390*/  LOP3.LUT R180, R2, 0x60, RZ, 0x3c, !PT ;  /* 0x0000006002b47812 */ /* 0x000fe200078e3cff */
[----:B------:R-:W-:Y:S01]  /*93a0*/  IMAD.WIDE R122, R174, 0x4, R128 ;  /* 0x00000004ae7a7825 */ /* 0x000fe200078e0280 */
[----:B------:R-:W-:-:S02]  /*93b0*/  ISETP.NE.U32.AND P0, PT, R178, RZ, PT ;  /* 0x000000ffb200720c */ /* 0x000fc40003f05070 */
[----:B------:R-:W-:Y:S01]  /*93c0*/  SEL R127, R125, RZ, P4 ;  /* 0x000000ff7d7f7207 */ /* 0x000fe20002000000 */
[----:B------:R-:W-:Y:S01]  /*93d0*/  IMAD.WIDE R124, R166, 0x4, R128 ;  /* 0x00000004a67c7825 */ /* 0x000fe200078e0280 */
[----:B------:R-:W-:Y:S02]  /*93e0*/  ISETP.NE.U32.AND P4, PT, R126, RZ, PT ;  /* 0x000000ff7e00720c */ /* 0x000fe40003f85070 */
[----:B------:R-:W-:Y:S01]  /*93f0*/  ISETP.NE.U32.AND P1, PT, R127, RZ, PT ;  /* 0x000000ff7f00720c */ /* 0x000fe20003f25070 */
[----:B------:R-:W-:Y:S01]  /*9400*/  VIADD R181, R180, UR6 ;  /* 0x00000006b4b57c36 */ /* 0x000fe20008000000 */
[----:B------:R-:W-:Y:S02]  /*9410*/  LOP3.LUT R180, R2, 0x70, RZ, 0x3c, !PT ;  /* 0x0000007002b47812 */ /* 0x000fe400078e3cff */
[----:B------:R-:W-:Y:S02]  /*9420*/  IADD3 R126, P5, PT, R0, R143, RZ ;  /* 0x0000008f007e7210 */ /* 0x000fe40007fbe0ff */
[----:B------:R1:W-:Y:S01]  /*9430*/  LDGSTS.E [R181+0x10000], desc[UR22][R124.64], P6 ;  /* 0x100000007cb57fae */ /* 0x0003e2000b1a1016 */
[----:B------:R-:W-:Y:S01]  /*9440*/  VIADD R183, R180, UR6 ;  /* 0x00000006b4b77c36 */ /* 0x000fe20008000000 */
[----:B------:R-:W-:Y:S01]  /*9450*/  ULEA UR6, UR21, UR10, 0xf ;  /* 0x0000000a15067291 */ /* 0x000fe2000f8e78ff */
[----:B------:R-:W-:Y:S01]  /*9460*/  IMAD.X R127, R142, 0x1, R3, P5 ;  /* 0x000000018e7f7824 */ /* 0x000fe200028e0603 */
[----:B------:R2:W-:Y:S04]  /*9470*/  LDGSTS.E [R181+0x10008], desc[UR22][R122.64], P3 ;  /* 0x100080007ab57fae */ /* 0x0005e800099a1016 */
[----:B------:R-:W-:-:S02]  /*9480*/  VIADD R178, R177, UR6 ;  /* 0x00000006b1b27c36 */ /* 0x000fc40008000000 */
[----:B-1----:R-:W-:-:S04]  /*9490*/  IMAD.WIDE R124, R175, 0x4, R128 ;  /* 0x00000004af7c7825 */ /* 0x002fc800078e0280 */
[----:B------:R-:W-:Y:S01]  /*94a0*/  IMAD.WIDE R128, R176, 0x4, R128 ;  /* 0x00000004b0807825 */ /* 0x000fe200078e0280 */
[----:B------:R1:W-:Y:S01]  /*94b0*/  LDGSTS.E [R183+0x10000], desc[UR22][R124.64], P0 ;  /* 0x100000007cb77fae */ /* 0x0003e200081a1016 */
[----:B--2---:R-:W-:-:S03]  /*94c0*/  IADD3 R122, P0, PT, R0, R139, RZ ;  /* 0x0000008b007a7210 */ /* 0x004fc60007f1e0ff */
[----:B------:R2:W-:Y:S02]  /*94d0*/  LDGSTS.E [R183+0x10008], desc[UR22][R128.64], P4 ;  /* 0x1000800080b77fae */ /* 0x0005e4000a1a1016 */
[----:B------:R-:W-:Y:S02]  /*94e0*/  IMAD.X R123, R138, 0x1, R3, P0 ;  /* 0x000000018a7b7824 */ /* 0x000fe400000e0603 */
[----:B------:R-:W0:Y:S01]  /*94f0*/  LDGDEPBAR ;  /* 0x00000000000079af */ /* 0x000e220000000000 */
[----:B-1----:R-:W-:Y:S01]  /*9500*/  IADD3 R124, P3, PT, R0, R135, RZ ;  /* 0x00000087007c7210 */ /* 0x002fe20007f7e0ff */
[----:B--2---:R-:W-:Y:S01]  /*9510*/  VIADD R128, R144, UR6 ;  /* 0x0000000690807c36 */ /* 0x004fe20008000000 */
[----:B------:R-:W-:-:S03]  /*9520*/  USEL UR6, URZ, 0x1, !UP3 ;  /* 0x00000001ff067887 */ /* 0x000fc6000d800000 */
[----:B------:R-:W-:Y:S01]  /*9530*/  IMAD.X R125, R134, 0x1, R3, P3 ;  /* 0x00000001867d7824 */ /* 0x000fe200018e0603 */
[----:B------:R1:W-:Y:S01]  /*9540*/  LDGSTS.E [R128], desc[UR22][R126.64], P1 ;  /* 0x000000007e807fae */ /* 0x0003e200089a1016 */
[----:B------:R-:W-:-:S03]  /*9550*/  ULOP3.LUT UR6, UR4, UR6, URZ, 0x3c, !UPT ;  /* 0x0000000604067292 */ /* 0x000fc6000f8e3cff */
[----:B------:R2:W-:Y:S04]  /*9560*/  LDGSTS.E [R128+0x400], desc[UR22][R122.64], P1 ;  /* 0x004000007a807fae */ /* 0x0005e800089a1016 */
[----:B------:R3:W-:Y:S01]  /*9570*/  LDGSTS.E [R128+0x800], desc[UR22][R124.64], P1 ;  /* 0x008000007c807fae */ /* 0x0007e200089a1016 */
[C---:B-1----:R-:W-:Y:S02]  /*9580*/  IADD3 R126, P0, PT, R0.reuse, R131, RZ ;  /* 0x00000083007e7210 */ /* 0x042fe40007f1e0ff */
[----:B--2---:R-:W-:-:S03]  /*9590*/  IADD3 R122, P3, PT, R0, R106, RZ ;  /* 0x0000006a007a7210 */ /* 0x004fc60007f7e0ff */
[--C-:B------:R-:W-:Y:S01]  /*95a0*/  IMAD.X R127, R130, 0x1, R3.reuse, P0 ;  /* 0x00000001827f7824 */ /* 0x100fe200000e0603 */
[----:B---3--:R-:W-:Y:S01]  /*95b0*/  IADD3 R124, P0, PT, R0, R102, RZ ;  /* 0x00000066007c7210 */ /* 0x008fe20007f1e0ff */
[----:B------:R-:W-:-:S03]  /*95c0*/  IMAD.X R123, R115, 0x1, R3, P3 ;  /* 0x00000001737b7824 */ /* 0x000fc600018e0603 */
[----:B------:R1:W-:Y:S01]  /*95d0*/  LDGSTS.E [R128+0xc00], desc[UR22][R126.64], P1 ;  /* 0x00c000007e807fae */ /* 0x0003e200089a1016 */
[----:B------:R-:W-:-:S03]  /*95e0*/  IMAD.X R125, R113, 0x1, R3, P0 ;  /* 0x00000001717d7824 */ /* 0x000fc600000e0603 */
        /* <DEDUP_REMOVED lines=71> */
[-C--:B------:R-:W-:Y:S01]  /*9a60*/  IADD3 R9, P6, PT, R9, R119.reuse, RZ ;  /* 0x0000007709097210 */ /* 0x080fe20007fde0ff */
[C---:B------:R-:W-:Y:S02]  /*9a70*/  IMAD.X R125, R21.reuse, 0x1, R3, P0 ;  /* 0x00000001157d7824 */ /* 0x040fe400000e0603 */
[----:B------:R2:W-:Y:S02]  /*9a80*/  LDGSTS.E [R128+0x7000], desc[UR22][R122.64], P1 ;  /* 0x070000007a807fae */ /* 0x0005e400089a1016 */
[----:B------:R-:W-:Y:S01]  /*9a90*/  IMAD.X R21, R21, 0x1, R120, P6 ;  /* 0x0000000115157824 */ /* 0x000fe200030e0678 */
[----:B------:R-:W-:Y:S01]  /*9aa0*/  IADD3 R18, P6, PT, R18, R119, RZ ;  /* 0x0000007712127210 */ /* 0x000fe20007fde0ff */
[----:B------:R3:W-:Y:S01]  /*9ab0*/  LDGSTS.E [R128+0x7400], desc[UR22][R124.64], P1 ;  /* 0x074000007c807fae */ /* 0x0007e200089a1016 */
[----:B-1----:R-:W-:-:S03]  /*9ac0*/  IADD3 R126, P3, PT, R0, R6, RZ ;  /* 0x00000006007e7210 */ /* 0x002fc60007f7e0ff */
[--C-:B------:R-:W-:Y:S01]  /*9ad0*/  IMAD.X R33, R33, 0x1, R120.reuse, P6 ;  /* 0x0000000121217824 */ /* 0x100fe200030e0678 */
[----:B------:R-:W-:Y:S02]  /*9ae0*/  IADD3 R30, P6, PT, R30, R119, RZ ;  /* 0x000000771e1e7210 */ /* 0x000fe40007fde0ff */
[C---:B--2---:R-:W-:Y:S01]  /*9af0*/  IADD3 R122, P4, PT, R0.reuse, R4, RZ ;  /* 0x00000004007a7210 */ /* 0x044fe20007f9e0ff */
[--C-:B------:R-:W-:Y:S02]  /*9b00*/  IMAD.X R127, R17, 0x1, R3.reuse, P3 ;  /* 0x00000001117f7824 */ /* 0x100fe400018e0603 */
[----:B------:R-:W-:Y:S01]  /*9b10*/  IMAD.X R45, R45, 0x1, R120, P6 ;  /* 0x000000012d2d7824 */ /* 0x000fe200030e0678 */
[----:B---3--:R-:W-:Y:S01]  /*9b20*/  IADD3 R124, P0, PT, R0, R141, RZ ;  /* 0x0000008d007c7210 */ /* 0x008fe20007f1e0ff */
[----:B------:R-:W-:Y:S01]  /*9b30*/  IMAD.X R123, R13, 0x1, R3, P4 ;  /* 0x000000010d7b7824 */ /* 0x000fe200020e0603 */
[----:B------:R1:W-:Y:S01]  /*9b40*/  LDGSTS.E [R128+0x7800], desc[UR22][R126.64], P1 ;  /* 0x078000007e807fae */ /* 0x0003e200089a1016 */
[----:B------:R-:W-:-:S02]  /*9b50*/  IADD3 R42, P6, PT, R42, R119, RZ ;  /* 0x000000772a2a7210 */ /* 0x000fc40007fde0ff */
[----:B------:R-:W-:Y:S01]  /*9b60*/  IMAD.X R125, R140, 0x1, R3, P0 ;  /* 0x000000018c7d7824 */ /* 0x000fe200000e0603 */
[----:B------:R2:W-:Y:S02]  /*9b70*/  LDGSTS.E [R128+0x7c00], desc[UR22][R122.64], P1 ;  /* 0x07c000007a807fae */ /* 0x0005e400089a1016 */
[----:B------:R-:W-:Y:S01]  /*9b80*/  IMAD.X R57, R57, 0x1, R120, P6 ;  /* 0x0000000139397824 */ /* 0x000fe200030e0678 */
[----:B------:R-:W-:Y:S01]  /*9b90*/  IADD3 R54, P6, PT, R54, R119, RZ ;  /* 0x0000007736367210 */ /* 0x000fe20007fde0ff */
[----:B------:R3:W-:Y:S01]  /*9ba0*/  LDGSTS.E [R178+0x200], desc[UR22][R124.64], P1 ;  /* 0x002000007cb27fae */ /* 0x0007e200089a1016 */
[----:B-1----:R-:W-:-:S03]  /*9bb0*/  IADD3 R126, P3, PT, R0, R137, RZ ;  /* 0x00000089007e7210 */ /* 0x002fc60007f7e0ff */
[--C-:B------:R-:W-:Y:S01]  /*9bc0*/  IMAD.X R69, R69, 0x1, R120.reuse, P6 ;  /* 0x0000000145457824 */ /* 0x100fe200030e0678 */
[----:B------:R-:W-:Y:S02]  /*9bd0*/  IADD3 R66, P6, PT, R66, R119, RZ ;  /* 0x0000007742427210 */ /* 0x000fe40007fde0ff */
[----:B--2---:R-:W-:Y:S01]  /*9be0*/  IADD3 R122, P0, PT, R0, R133, RZ ;  /* 0x00000085007a7210 */ /* 0x004fe20007f1e0ff */
[--C-:B------:R-:W-:Y:S01]  /*9bf0*/  IMAD.X R127, R136, 0x1, R3.reuse, P3 ;  /* 0x00000001887f7824 */ /* 0x100fe200018e0603 */
[C---:B------:R-:W-:Y:S01]  /*9c00*/  IADD3 R128, P4, PT, R0.reuse, R121, RZ ;  /* 0x0000007900807210 */ /* 0x040fe20007f9e0ff */
[----:B------:R-:W-:Y:S01]  /*9c10*/  IMAD.X R81, R81, 0x1, R120, P6 ;  /* 0x0000000151517824 */ /* 0x000fe200030e0678 */
[----:B---3--:R-:W-:Y:S01]  /*9c20*/  IADD3 R124, P3, PT, R0, R108, RZ ;  /* 0x0000006c007c7210 */ /* 0x008fe20007f7e0ff */
[--C-:B------:R-:W-:Y:S01]  /*9c30*/  IMAD.X R123, R132, 0x1, R3.reuse, P0 ;  /* 0x00000001847b7824 */ /* 0x100fe200000e0603 */
[----:B------:R1:W-:Y:S01]  /*9c40*/  LDGSTS.E [R178+0x600], desc[UR22][R126.64], P1 ;  /* 0x006000007eb27fae */ /* 0x0003e200089a1016 */
[--C-:B------:R-:W-:Y:S01]  /*9c50*/  IMAD.X R129, R11, 0x1, R3.reuse, P4 ;  /* 0x000000010b817824 */ /* 0x100fe200020e0603 */
[-C--:B------:R-:W-:Y:S01]  /*9c60*/  IADD3 R121, P5, PT, R121, R119.reuse, RZ ;  /* 0x0000007779797210 */ /* 0x080fe20007fbe0ff */
[----:B------:R-:W-:Y:S01]  /*9c70*/  IMAD.X R125, R116, 0x1, R3, P3 ;  /* 0x00000001747d7824 */ /* 0x000fe200018e0603 */
[----:B------:R2:W-:Y:S01]  /*9c80*/  LDGSTS.E [R178+0xa00], desc[UR22][R122.64], P1 ;  /* 0x00a000007ab27fae */ /* 0x0005e200089a1016 */
[----:B------:R-:W-:-:S02]  /*9c90*/  IADD3 R4, P4, PT, R4, R119, RZ ;  /* 0x0000007704047210 */ /* 0x000fc40007f9e0ff */
[--C-:B------:R-:W-:Y:S01]  /*9ca0*/  IMAD.X R11, R11, 0x1, R120.reuse, P5 ;  /* 0x000000010b0b7824 */ /* 0x100fe200028e0678 */
[----:B------:R3:W-:Y:S01]  /*9cb0*/  LDGSTS.E [R178+0xe00], desc[UR22][R124.64], P1 ;  /* 0x00e000007cb27fae */ /* 0x0007e200089a1016 */
[-C--:B------:R-:W-:Y:S01]  /*9cc0*/  IADD3 R78, P6, PT, R78, R119.reuse, RZ ;  /* 0x000000774e4e7210 */ /* 0x080fe20007fde0ff */
[--C-:B------:R-:W-:Y:S01]  /*9cd0*/  IMAD.X R13, R13, 0x1, R120.reuse, P4 ;  /* 0x000000010d0d7824 */ /* 0x100fe200020e0678 */
[-C--:B------:R-:W-:Y:S02]  /*9ce0*/  IADD3 R10, P4, PT, R10, R119.reuse, RZ ;  /* 0x000000770a0a7210 */ /* 0x080fe40007f9e0ff */
[----:B-1----:R-:W-:Y:S01]  /*9cf0*/  IADD3 R126, P0, PT, R0, R104, RZ ;  /* 0x00000068007e7210 */ /* 0x002fe20007f1e0ff */
[--C-:B------:R-:W-:Y:S01]  /*9d00*/  IMAD.X R93, R93, 0x1, R120.reuse, P6 ;  /* 0x000000015d5d7824 */ /* 0x100fe200030e0678 */
[-C--:B------:R-:W-:Y:S01]  /*9d10*/  IADD3 R90, P6, PT, R90, R119.reuse, RZ ;  /* 0x000000775a5a7210 */ /* 0x080fe20007fde0ff */
[--C-:B------:R-:W-:Y:S01]  /*9d20*/  IMAD.X R25, R25, 0x1, R120.reuse, P4 ;  /* 0x0000000119197824 */ /* 0x100fe200020e0678 */
[----:B--2---:R-:W-:Y:S01]  /*9d30*/  IADD3 R122, P3, PT, R0, R100, RZ ;  /* 0x00000064007a7210 */ /* 0x004fe20007f7e0ff */
[--C-:B------:R-:W-:Y:S01]  /*9d40*/  IMAD.X R127, R114, 0x1, R3.reuse, P0 ;  /* 0x00000001727f7824 */ /* 0x100fe200000e0603 */
[-C--:B------:R-:W-:Y:S01]  /*9d50*/  IADD3 R22, P4, PT, R22, R119.reuse, RZ ;  /* 0x0000007716167210 */ /* 0x080fe20007f9e0ff */
[--C-:B------:R-:W-:Y:S01]  /*9d60*/  IMAD.X R105, R105, 0x1, R120.reuse, P6 ;  /* 0x0000000169697824 */ /* 0x100fe200030e0678 */
[----:B---3--:R-:W-:Y:S01]  /*9d70*/  IADD3 R124, P0, PT, R0, R96, RZ ;  /* 0x00000060007c7210 */ /* 0x008fe20007f1e0ff */
[--C-:B------:R-:W-:Y:S01]  /*9d80*/  IMAD.X R123, R112, 0x1, R3.reuse, P3 ;  /* 0x00000001707b7824 */ /* 0x100fe200018e0603 */
[----:B------:R1:W-:Y:S01]  /*9d90*/  LDGSTS.E [R178+0x1200], desc[UR22][R126.64], P1 ;  /* 0x012000007eb27fae */ /* 0x0003e200089a1016 */
[----:B------:R-:W-:Y:S01]  /*9da0*/  IMAD.X R37, R37, 0x1, R120, P4 ;  /* 0x0000000125257824 */ /* 0x000fe200020e0678 */
        /* <DEDUP_REMOVED lines=13> */
[C---:B--2---:R-:W-:Y:S01]  /*9e80*/  IADD3 R122, P0, PT, R0.reuse, R88, RZ ;  /* 0x00000058007a7210 */ /* 0x044fe20007f1e0ff */
[--C-:B------:R-:W-:Y:S01]  /*9e90*/  IMAD.X R127, R107, 0x1, R3.reuse, P3 ;  /* 0x000000016b7f7824 */ /* 0x100fe200018e0603 */
[----:B---3--:R-:W-:Y:S01]  /*9ea0*/  IADD3 R124, P3, PT, R0, R84, RZ ;  /* 0x00000054007c7210 */ /* 0x008fe20007f7e0ff */
[----:B------:R-:W-:Y:S01]  /*9eb0*/  IMAD.X R73, R73, 0x1, R120, P4 ;  /* 0x0000000149497824 */ /* 0x000fe200020e0678 */
[----:B------:R-:W-:Y:S01]  /*9ec0*/  IADD3 R70, P4, PT, R70, R119, RZ ;  /* 0x0000007746467210 */ /* 0x000fe20007f9e0ff */
[--C-:B------:R-:W-:Y:S01]  /*9ed0*/  IMAD.X R123, R103, 0x1, R3.reuse, P0 ;  /* 0x00000001677b7824 */ /* 0x100fe200000e0603 */
[----:B------:R1:W-:Y:S01]  /*9ee0*/  LDGSTS.E [R178+0x1e00], desc[UR22][R126.64], P1 ;  /* 0x01e000007eb27fae */ /* 0x0003e200089a1016 */
[----:B------:R-:W-:-:S02]  /*9ef0*/  IMAD.X R125, R99, 0x1, R3, P3 ;  /* 0x00000001637d7824 */ /* 0x000fc400018e0603 */
[----:B------:R-:W-:Y:S01]  /*9f00*/  IMAD.X R85, R85, 0x1, R120, P4 ;  /* 0x0000000155557824 */ /* 0x000fe200020e0678 */
[----:B------:R2:W-:Y:S01]  /*9f10*/  LDGSTS.E [R178+0x2200], desc[UR22][R122.64], P1 ;  /* 0x022000007ab27fae */ /* 0x0005e200089a1016 */
[----:B------:R-:W-:-:S03]  /*9f20*/  IADD3 R82, P4, PT, R82, R119, RZ ;  /* 0x0000007752527210 */ /* 0x000fc60007f9e0ff */
[----:B------:R3:W-:Y:S02]  /*9f30*/  LDGSTS.E [R178+0x2600], desc[UR22][R124.64], P1 ;  /* 0x026000007cb27fae */ /* 0x0007e400089a1016 */
[--C-:B------:R-:W-:Y:S01]  /*9f40*/  IMAD.X R97, R97, 0x1, R120.reuse, P4 ;  /* 0x0000000161617824 */ /* 0x100fe200020e0678 */
[-C--:B------:R-:W-:Y:S02]  /*9f50*/  IADD3 R94, P4, PT, R94, R119.reuse, RZ ;  /* 0x000000775e5e7210 */ /* 0x080fe40007f9e0ff */
[C---:B-1----:R-:W-:Y:S02]  /*9f60*/  IADD3 R126, P0, PT, R0.reuse, R80, RZ ;  /* 0x00000050007e7210 */ /* 0x042fe40007f1e0ff */
[----:B--2---:R-:W-:Y:S01]  /*9f70*/  IADD3 R122, P3, PT, R0, R76, RZ ;  /* 0x0000004c007a7210 */ /* 0x004fe20007f7e0ff */
[----:B------:R-:W-:Y:S01]  /*9f80*/  IMAD.X R109, R109, 0x1, R120, P4 ;  /* 0x000000016d6d7824 */ /* 0x000fe200020e0678 */
[----:B------:R-:W-:Y:S01]  /*9f90*/  IADD3 R106, P4, PT, R106, R119, RZ ;  /* 0x000000776a6a7210 */ /* 0x000fe20007f9e0ff */
[--C-:B------:R-:W-:Y:S01]  /*9fa0*/  IMAD.X R127, R95, 0x1, R3.reuse, P0 ;  /* 0x000000015f7f7824 */ /* 0x100fe200000e0603 */
[----:B---3--:R-:W-:Y:S01]  /*9fb0*/  IADD3 R124, P0, PT, R0, R72, RZ ;  /* 0x00000048007c7210 */ /* 0x008fe20007f1e0ff */
[----:B------:R-:W-:-:S02]  /*9fc0*/  IMAD.X R123, R91, 0x1, R3, P3 ;  /* 0x000000015b7b7824 */ /* 0x000fc400018e0603 */
[--C-:B------:R-:W-:Y:S01]  /*9fd0*/  IMAD.X R115, R115, 0x1, R120.reuse, P4 ;  /* 0x0000000173737824 */ /* 0x100fe200020e0678 */
[----:B------:R1:W-:Y:S01]  /*9fe0*/  LDGSTS.E [R178+0x2a00], desc[UR22][R126.64], P1 ;  /* 0x02a000007eb27fae */ /* 0x0003e200089a1016 */
[----:B------:R-:W-:Y:S01]  /*9ff0*/  IMAD.X R125, R87, 0x1, R3, P0 ;  /* 0x00000001577d7824 */ /* 0x000fe200000e0603 */
[----:B------:R-:W-:Y:S02]  /*a000*/  IADD3 R139, P4, PT, R139, R119, RZ ;  /* 0x000000778b8b7210 */ /* 0x000fe40007f9e0ff */
[----:B------:R2:W-:Y:S03]  /*a010*/  LDGSTS.E [R178+0x2e00], desc[UR22][R122.64], P1 ;  /* 0x02e000007ab27fae */ /* 0x0005e600089a1016 */
[----:B------:R-:W-:Y:S01]  /*a020*/  IMAD.X R138, R138, 0x1, R120, P4 ;  /* 0x000000018a8a7824 */ /* 0x000fe200020e0678 */
[----:B------:R3:W-:Y:S01]  /*a030*/  LDGSTS.E [R178+0x3200], desc[UR22][R124.64], P1 ;  /* 0x032000007cb27fae */ /* 0x0007e200089a1016 */
[----:B-1----:R-:W-:-:S02]  /*a040*/  IADD3 R126, P3, PT, R0, R68, RZ ;  /* 0x00000044007e7210 */ /* 0x002fc40007f7e0ff */
        /* <DEDUP_REMOVED lines=44> */
[----:B-1----:R-:W-:Y:S02]  /*a310*/  IADD3 R126, P0, PT, R0, R8, RZ ;  /* 0x00000008007e7210 */ /* 0x002fe40007f1e0ff */
[----:B------:R-:W-:Y:S02]  /*a320*/  IADD3 R8, P5, PT, R8, R119, RZ ;  /* 0x0000007708087210 */ /* 0x000fe40007fbe0ff */
[----:B--2---:R-:W-:Y:S01]  /*a330*/  IADD3 R122, P3, PT, R0, R7, RZ ;  /* 0x00000007007a7210 */ /* 0x004fe20007f7e0ff */
[----:B------:R-:W-:-:S02]  /*a340*/  IMAD.X R127, R23, 0x1, R3, P0 ;  /* 0x00000001177f7824 */ /* 0x000fc400000e0603 */
[--C-:B------:R-:W-:Y:S01]  /*a350*/  IMAD.X R23, R23, 0x1, R120.reuse, P5 ;  /* 0x0000000117177824 */ /* 0x100fe200028e0678 */
[----:B---3--:R-:W-:Y:S01]  /*a360*/  IADD3 R124, P0, PT, R0, R5, RZ ;  /* 0x00000005007c7210 */ /* 0x008fe20007f1e0ff */
[--C-:B------:R-:W-:Y:S01]  /*a370*/  IMAD.X R123, R19, 0x1, R3.reuse, P3 ;  /* 0x00000001137b7824 */ /* 0x100fe200018e0603 */
[----:B------:R1:W-:Y:S01]  /*a380*/  LDGSTS.E [R178+0x7200], desc[UR22][R126.64], P1 ;  /* 0x072000007eb27fae */ /* 0x0003e200089a1016 */
[-C--:B------:R-:W-:Y:S02]  /*a390*/  IADD3 R5, P3, PT, R5, R119.reuse, RZ ;  /* 0x0000007705057210 */ /* 0x080fe40007f7e0ff */
[----:B------:R-:W-:Y:S01]  /*a3a0*/  IMAD.X R125, R15, 0x1, R3, P0 ;  /* 0x000000010f7d7824 */ /* 0x000fe200000e0603 */
[----:B------:R1:W-:Y:S01]  /*a3b0*/  LDGSTS.E [R178+0x7600], desc[UR22][R122.64], P1 ;  /* 0x076000007ab27fae */ /* 0x0003e200089a1016 */
[-C--:B------:R-:W-:Y:S01]  /*a3c0*/  IADD3 R7, P0, PT, R7, R119.reuse, RZ ;  /* 0x0000007707077210 */ /* 0x080fe20007f1e0ff */
[--C-:B------:R-:W-:Y:S01]  /*a3d0*/  IMAD.X R15, R15, 0x1, R120.reuse, P3 ;  /* 0x000000010f0f7824 */ /* 0x100fe200018e0678 */
[-C--:B------:R-:W-:Y:S01]  /*a3e0*/  IADD3 R12, P3, PT, R12, R119.reuse, RZ ;  /* 0x000000770c0c7210 */ /* 0x080fe20007f7e0ff */
        /* <DEDUP_REMOVED lines=54> */
[----:B------:R-:W0:Y:S01]  /*a750*/  LDGDEPBAR ;  /* 0x00000000000079af */ /* 0x000e220000000000 */
        /* <DEDUP_REMOVED lines=21> */
[----:B------:R-:W-:Y:S01]  /*a8b0*/  IADD3 R143, P1, PT, R143, R119, RZ ;  /* 0x000000778f8f7210 */ /* 0x000fe20007f3e0ff */
[--C-:B------:R-:W-:Y:S01]  /*a8c0*/  IMAD.X R132, R132, 0x1, R120.reuse, P0 ;  /* 0x0000000184847824 */ /* 0x100fe200000e0678 */
[----:B------:R-:W-:Y:S01]  /*a8d0*/  LEA R117, P0, R159, R117, 0x2 ;  /* 0x000000759f757211 */ /* 0x000fe200078010ff */
[----:B------:R-:W-:-:S02]  /*a8e0*/  IMAD.X R136, R136, 0x1, R120, P5 ;  /* 0x0000000188887824 */ /* 0x000fc400028e0678 */
[--C-:B------:R-:W-:Y:S02]  /*a8f0*/  IMAD.X R140, R140, 0x1, R120.reuse, P3 ;  /* 0x000000018c8c7824 */ /* 0x100fe400018e0678 */
[----:B------:R-:W-:Y:S02]  /*a900*/  IMAD.X R142, R142, 0x1, R120, P1 ;  /* 0x000000018e8e7824 */ /* 0x000fe400008e0678 */
[----:B------:R-:W-:Y:S01]  /*a910*/  IMAD.X R118, R118, 0x1, R160, P0 ;  /* 0x0000000176767824 */ /* 0x000fe200000e06a0 */
[----:B-1----:R-:W-:Y:S06]  /*a920*/  BRA.U UP4, `(.L_x_10) ;  /* 0xffffffdd04447547 */ /* 0x002fec000b83ffff */
.L_x_7:
[----:B------:R-:W2:Y:S01]  /*a930*/  LDL.LU R122, [R1+0x14] ;  /* 0x00001400017a7983 */ /* 0x000ea20000300800 */
[----:B------:R-:W2:Y:S01]  /*a940*/  LDCU.128 UR16, c[0x0][0x390] ;  /* 0x00007200ff1077ac */ /* 0x000ea20008000c00 */
[----:B------:R-:W1:Y:S01]  /*a950*/  LDC R3, c[0x0][0x3b8] ;  /* 0x0000ee00ff037b82 */ /* 0x000e620000000800 */
[C---:B------:R-:W-:Y:S01]  /*a960*/  LOP3.LUT R2, R151.reuse, R145, RZ, 0xfc, !PT ;  /* 0x0000009197027212 */ /* 0x040fe200078efcff */
[----:B------:R-:W3:Y:S01]  /*a970*/  S2R R123, SR_TID.X ;  /* 0x00000000007b7919 */ /* 0x000ee20000002100 */
[----:B------:R-:W4:Y:S01]  /*a980*/  LDCU UR6, c[0x0][0x39c] ;  /* 0x00007380ff0677ac */ /* 0x000f220008000800 */
[C-C-:B------:R-:W-:Y:S01]  /*a990*/  LOP3.LUT R138, R151.reuse, 0x2, R145.reuse, 0xfe, !PT ;  /* 0x00000002978a7812 */ /* 0x140fe200078efe91 */
[----:B------:R-:W-:Y:S01]  /*a9a0*/  IMAD.U32 R157, RZ, RZ, UR29 ;  /* 0x0000001dff9d7e24 */ /* 0x000fe2000f8e00ff */
[----:B------:R-:W-:Y:S01]  /*a9b0*/  LOP3.LUT R0, R2, 0xfe, RZ, 0xfc, !PT ;  /* 0x000000fe02007812 */ /* 0x000fe200078efcff */
[----:B------:R-:W1:Y:S01]  /*a9c0*/  LDCU UR5, c[0x0][0x3b4] ;  /* 0x00007680ff0577ac */ /* 0x000e620008000800 */
[----:B------:R-:W-:-:S02]  /*a9d0*/  LOP3.LUT R8, R151, 0x4, R145, 0xfe, !PT ;  /* 0x0000000497087812 */ /* 0x000fc400078efe91 */
[C-C-:B------:R-:W-:Y:S02]  /*a9e0*/  LOP3.LUT R192, R151.reuse, 0x1e, R145.reuse, 0xfe, !PT ;  /* 0x0000001e97c07812 */ /* 0x140fe400078efe91 */
[C-C-:B------:R-:W-:Y:S02]  /*a9f0*/  LOP3.LUT R191, R151.reuse, 0x1c, R145.reuse, 0xfe, !PT ;  /* 0x0000001c97bf7812 */ /* 0x140fe400078efe91 */
[C-C-:B------:R-:W-:Y:S02]  /*aa00*/  LOP3.LUT R190, R151.reuse, 0x1a, R145.reuse, 0xfe, !PT ;  /* 0x0000001a97be7812 */ /* 0x140fe400078efe91 */
[C-C-:B------:R-:W-:Y:S02]  /*aa10*/  LOP3.LUT R189, R151.reuse, 0x18, R145.reuse, 0xfe, !PT ;  /* 0x0000001897bd7812 */ /* 0x140fe400078efe91 */
[C-C-:B------:R-:W-:Y:S02]  /*aa20*/  LOP3.LUT R188, R151.reuse, 0x16, R145.reuse, 0xfe, !PT ;  /* 0x0000001697bc7812 */ /* 0x140fe400078efe91 */
[----:B------:R-:W-:-:S02]  /*aa30*/  LOP3.LUT R139, R151, 0x14, R145, 0xfe, !PT ;  /* 0x00000014978b7812 */ /* 0x000fc400078efe91 */
[C-C-:B------:R-:W-:Y:S02]  /*aa40*/  LOP3.LUT R135, R151.reuse, 0x12, R145.reuse, 0xfe, !PT ;  /* 0x0000001297877812 */ /* 0x140fe400078efe91 */
[C-C-:B------:R-:W-:Y:S01]  /*aa50*/  LOP3.LUT R136, R151.reuse, 0x10, R145.reuse, 0xfe, !PT ;  /* 0x0000001097887812 */ /* 0x140fe200078efe91 */
[----:B-1----:R-:W-:Y:S01]  /*aa60*/  IMAD R141, R8, R3, RZ ;  /* 0x00000003088d7224 */ /* 0x002fe200078e02ff */
[C-C-:B------:R-:W-:Y:S02]  /*aa70*/  LOP3.LUT R132, R151.reuse, 0xe, R145.reuse, 0xfe, !PT ;  /* 0x0000000e97847812 */ /* 0x140fe400078efe91 */
[C-C-:B------:R-:W-:Y:S02]  /*aa80*/  LOP3.LUT R134, R151.reuse, 0xc, R145.reuse, 0xfe, !PT ;  /* 0x0000000c97867812 */ /* 0x140fe400078efe91 */
[C-C-:B------:R-:W-:Y:S02]  /*aa90*/  LOP3.LUT R133, R151.reuse, 0xa, R145.reuse, 0xfe, !PT ;  /* 0x0000000a97857812 */ /* 0x140fe400078efe91 */
[--C-:B------:R-:W-:Y:S01]  /*aaa0*/  LOP3.LUT R158, R151, 0x8, R145.reuse, 0xfe, !PT ;  /* 0x00000008979e7812 */ /* 0x100fe200078efe91 */
[----:B---3--:R-:W-:Y:S01]  /*aab0*/  IMAD.SHL.U32 R124, R123, 0x10, RZ ;  /* 0x000000107b7c7824 */ /* 0x008fe200078e00ff */
[----:B-----5:R-:W-:-:S04]  /*aac0*/  LOP3.LUT R6, R151, 0x6, R145, 0xfe, !PT ;  /* 0x0000000697067812 */ /* 0x020fc800078efe91 */
[----:B------:R-:W-:Y:S02]  /*aad0*/  LOP3.LUT R4, R124, 0xf0, RZ, 0xc0, !PT ;  /* 0x000000f07c047812 */ /* 0x000fe400078ec0ff */
[C---:B--2---:R-:W-:Y:S01]  /*aae0*/  ISETP.GE.AND P0, PT, R122.reuse, UR18, PT ;  /* 0x000000127a007c0c */ /* 0x044fe2000bf06270 */
[----:B------:R-:W-:-:S03]  /*aaf0*/  IMAD R137, R122, UR5, RZ ;  /* 0x000000057a897c24 */ /* 0x000fc6000f8e02ff */
[----:B----4-:R-:W-:Y:S01]  /*ab00*/  ISETP.LT.AND P1, PT, R0, UR6, !P0 ;  /* 0x0000000600007c0c */ /* 0x010fe2000c721270 */
[----:B------:R-:W-:Y:S01]  /*ab10*/  IMAD.SHL.U32 R0, R123, 0x80, RZ ;  /* 0x000000807b007824 */ /* 0x000fe200078e00ff */
[C---:B------:R-:W-:Y:S01]  /*ab20*/  ISETP.LT.AND P4, PT, R138.reuse, UR19, !P0 ;  /* 0x000000138a007c0c */ /* 0x040fe2000c781270 */
[----:B------:R-:W-:Y:S01]  /*ab30*/  IMAD R138, R138, R3, RZ ;  /* 0x000000038a8a7224 */ /* 0x000fe200078e02ff */
[----:B------:R-:W-:Y:S02]  /*ab40*/  ISETP.LT.AND P3, PT, R8, UR19, !P0 ;  /* 0x0000001308007c0c */ /* 0x000fe4000c761270 */
[----:B------:R-:W-:Y:S02]  /*ab50*/  LOP3.LUT R5, R0, 0x800, RZ, 0xc0, !PT ;  /* 0x0000080000057812 */ /* 0x000fe400078ec0ff */
[----:B------:R-:W-:Y:S02]  /*ab60*/  LEA R0, P5, R137, UR16, 0x2 ;  /* 0x0000001089007c11 */ /* 0x000fe4000f8a10ff */
[----:B------:R-:W-:Y:S01]  /*ab70*/  IADD3 R156, PT, PT, R4, UR10, R5 ;  /* 0x0000000a049c7c10 */ /* 0x000fe2000fffe005 */
[----:B------:R-:W-:Y:S10]  /*ab80*/  BRA.U !UP2, `(.L_x_11) ;  /* 0x000000010a107547 */ /* 0x000ff4000b800000 */
[----:B------:R-:W-:-:S06]  /*ab90*/  USHF.L.U32 UR4, UR4, 0x1f, URZ ;  /* 0x0000001f04047899 */ /* 0x000fcc00080006ff */
[----:B------:R-:W-:-:S04]  /*aba0*/  IMAD.U32 R4, RZ, RZ, UR4 ;  /* 0x00000004ff047e24 */ /* 0x000fc8000f8e00ff */
[----:B------:R-:W1:Y:S02]  /*abb0*/  SYNCS.PHASECHK.TRANS64.TRYWAIT P6, [UR12], R4 ;  /* 0x00000004ff0075a7 */ /* 0x000e6400080c110c */
[----:B-1----:R-:W-:Y:S05]  /*abc0*/  @!P6 BRA `(.L_x_12) ;  /* 0x0000004400c8e947 */ /* 0x002fea0003800000 */
.L_x_11:
[----:B------:R-:W-:-:S04]  /*abd0*/  DEPBAR.LE SB0, 0x0 ;  /* 0x000080000000791a */ /* 0x000fc80000000000 */
[----:B------:R-:W-:Y:S01]  /*abe0*/  BAR.SYNC.DEFER_BLOCKING 0x0 ;  /* 0x0000000000007b1d */ /* 0x000fe20000010000 */
[C---:B------:R-:W-:Y:S01]  /*abf0*/  ISETP.LT.AND P6, PT, R6.reuse, UR19, !P0 ;  /* 0x0000001306007c0c */ /* 0x040fe2000c7c1270 */
[-C--:B------:R-:W-:Y:S01]  /*ac00*/  IMAD R143, R6, R3.reuse, RZ ;  /* 0x00000003068f7224 */ /* 0x080fe200078e02ff */
[----:B------:R-:W-:Y:S01]  /*ac10*/  LEA.HI.X.SX32 R137, R137, UR17, 0x2, P5 ;  /* 0x0000001189897c11 */ /* 0x000fe2000a8f16ff */
[-C--:B------:R-:W-:Y:S02]  /*ac20*/  IMAD R149, R133, R3.reuse, RZ ;  /* 0x0000000385957224 */ /* 0x080fe400078e02ff */
[-C--:B------:R-:W-:Y:S01]  /*ac30*/  IMAD R180, R2, R3.reuse, RZ ;  /* 0x0000000302b47224 */ /* 0x080fe200078e02ff */
[----:B------:R-:W1:Y:S01]  /*ac40*/  LDCU UR4, c[0x0][0x39c] ;  /* 0x00007380ff0477ac */ /* 0x000e620008000800 */
[----:B------:R-:W2:Y:S01]  /*ac50*/  S2R R162, SR_TID.X ;  /* 0x0000000000a27919 */ /* 0x000ea20000002100 */
[-C--:B------:R-:W-:Y:S02]  /*ac60*/  IMAD R148, R158, R3.reuse, RZ ;  /* 0x000000039e947224 */ /* 0x080fe400078e02ff */
[-C--:B------:R-:W-:Y:S01]  /*ac70*/  LEA R144, P5, R180, R0.reuse, 0x2 ;  /* 0x00000000b4907211 */ /* 0x080fe200078a10ff */
[-C--:B------:R-:W-:Y:S01]  /*ac80*/  IMAD R151, R134, R3.reuse, RZ ;  /* 0x0000000386977224 */ /* 0x080fe200078e02ff */
[----:B------:R-:W3:Y:S01]  /*ac90*/  LDCU UR5, c[0x0][0x39c] ;  /* 0x00007380ff0577ac */ /* 0x000ee20008000800 */
[----:B------:R-:W-:Y:S01]  /*aca0*/  IMAD R160, R132, R3, RZ ;  /* 0x0000000384a07224 */ /* 0x000fe200078e02ff */
[----:B------:R-:W-:Y:S01]  /*acb0*/  LEA.HI.X.SX32 R145, R180, R137, 0x2, P5 ;  /* 0x00000089b4917211 */ /* 0x000fe200028f16ff */
[-C--:B------:R-:W-:Y:S01]  /*acc0*/  IMAD R161, R136, R3.reuse, RZ ;  /* 0x0000000388a17224 */ /* 0x080fe200078e02ff */
[-C--:B------:R-:W-:Y:S01]  /*acd0*/  LEA R140, P5, R141, R0.reuse, 0x2 ;  /* 0x000000008d8c7211 */ /* 0x080fe200078a10ff */
[-C--:B------:R-:W-:Y:S01]  /*ace0*/  IMAD R176, R189, R3.reuse, RZ ;  /* 0x00000003bdb07224 */ /* 0x080fe200078e02ff */
[----:B------:R-:W4:Y:S01]  /*acf0*/  LDCU UR6, c[0x0][0x39c] ;  /* 0x00007380ff0677ac */ /* 0x000f220008000800 */
[----:B------:R-:W-:Y:S01]  /*ad00*/  IMAD R181, R191, R3, RZ ;  /* 0x00000003bfb57224 */ /* 0x000fe200078e02ff */
[-C--:B------:R-:W-:Y:S01]  /*ad10*/  LEA.HI.X.SX32 R141, R141, R137.reuse, 0x2, P5 ;  /* 0x000000898d8d7211 */ /* 0x080fe200028f16ff */
[C---:B------:R-:W-:Y:S01]  /*ad20*/  IMAD R184, R3.reuse, 0x20, R180 ;  /* 0x0000002003b87824 */ /* 0x040fe200078e02b4 */
[C---:B------:R-:W-:Y:S01]  /*ad30*/  LEA R154, P5, R148.reuse, R0, 0x2 ;  /* 0x00000000949a7211 */ /* 0x040fe200078a10ff */
[----:B------:R-:W5:Y:S02]  /*ad40*/  @!P2 SYNCS.CCTL.IV [UR10+0x14000] ;  /* 0x01400000ff00a9b1 */ /* 0x000f64000800000a */
[----:B-----5:R-:W-:Y:S01]  /*ad50*/  BAR.SYNC.DEFER_BLOCKING 0x0 ;  /* 0x0000000000007b1d */ /* 0x020fe20000010000 */
[----:B------:R-:W-:Y:S01]  /*ad60*/  IMAD R194, R3, 0x2, R184 ;  /* 0x0000000203c27824 */ /* 0x000fe200078e02b8 */
[----:B------:R-:W-:-:S02]  /*ad70*/  LEA.HI.X.SX32 R155, R148, R137, 0x2, P5 ;  /* 0x00000089949b7211 */ /* 0x000fc400028f16ff */
[-C--:B------:R-:W-:Y:S01]  /*ad80*/  LEA R150, P5, R151, R0.reuse, 0x2 ;  /* 0x0000000097967211 */ /* 0x080fe200078a10ff */
[----:B------:R-:W-:Y:S01]  /*ad90*/  IMAD R196, R3, 0x2, R194 ;  /* 0x0000000203c47824 */ /* 0x000fe200078e02c2 */
[----:B------:R-:W5:Y:S01]  /*ada0*/  LDCU UR7, c[0x0][0x39c] ;  /* 0x00007380ff0777ac */ /* 0x000f620008000800 */
[----:B------:R-:W-:Y:S01]  /*adb0*/  LDTM.16dp32bit_t0_t15.x128 R4, tmem[UR11] ;  /* 0x0000000b000479ee */ /* 0x000fe20008b80000 */
[----:B------:R-:W1:Y:S01]  /*adc0*/  LDTM.16dp32bit_t16_t31.x128 R4, tmem[UR11+0x80] ;  /* 0x0000800b000479ee */ /* 0x000e620008ba0000 */
[----:B------:R-:W-:Y:S01]  /*add0*/  LEA.HI.X.SX32 R151, R151, R137, 0x2, P5 ;  /* 0x0000008997977211 */ /* 0x000fe200028f16ff */
[----:B------:R-:W1:Y:S01]  /*ade0*/  LDCU UR8, c[0x0][0x39c] ;  /* 0x00007380ff0877ac */ /* 0x000e620008000800 */
[----:B------:R-:W-:Y:S02]  /*adf0*/  LEA R148, P5, R160, R0, 0x2 ;  /* 0x00000000a0947211 */ /* 0x000fe400078a10ff */
[----:B--2---:R-:W-:-:S04]  /*ae00*/  LOP3.LUT R162, R162, 0x7f, RZ, 0xc0, !PT ;  /* 0x0000007fa2a27812 */ /* 0x004fc800078ec0ff */
[----:B------:R-:W-:Y:S01]  /*ae10*/  LEA R193, R162, UR10, 0x4 ;  /* 0x0000000aa2c17c11 */ /* 0x000fe2000f8e20ff */
[----:B------:R-:W2:Y:S01]  /*ae20*/  @!P2 SYNCS.CCTL.IV [UR10+0x14008] ;  /* 0x01400800ff00a9b1 */ /* 0x000ea2000800000a */
[----:B------:R-:W-:Y:S01]  /*ae30*/  LEA R146, P2, R138, R0, 0x2 ;  /* 0x000000008a927211 */ /* 0x000fe200078410ff */
[----:B------:R-:W-:-:S03]  /*ae40*/  NOP ;  /* 0x0000000000007918 */ /* 0x000fc60000000000 */
[-C--:B------:R-:W-:Y:S01]  /*ae50*/  LEA.HI.X.SX32 R147, R138, R137.reuse, 0x2, P2 ;  /* 0x000000898a937211 */ /* 0x080fe200010f16ff */
[----:B------:R-:W-:Y:S01]  /*ae60*/  IMAD R138, R157, 0x8, R156 ;  /* 0x000000089d8a7824 */ /* 0x000fe200078e029c */
[CC--:B------:R-:W-:Y:S01]  /*ae70*/  LEA R142, P2, R143.reuse, R0.reuse, 0x2 ;  /* 0x000000008f8e7211 */ /* 0x0c0fe200078410ff */
[----:B-1----:R-:W-:Y:S02]  /*ae80*/  IMAD.MOV.U32 R168, RZ, RZ, R4 ;  /* 0x000000ffffa87224 */ /* 0x002fe400078e0004 */
[----:B------:R-:W-:Y:S01]  /*ae90*/  IMAD.MOV.U32 R169, RZ, RZ, R6 ;  /* 0x000000ffffa97224 */ /* 0x000fe200078e0006 */
[-C--:B------:R-:W-:Y:S01]  /*aea0*/  LEA.HI.X.SX32 R143, R143, R137.reuse, 0x2, P2 ;  /* 0x000000898f8f7211 */ /* 0x080fe200010f16ff */
[----:B------:R-:W-:Y:S01]  /*aeb0*/  IMAD.MOV.U32 R170, RZ, RZ, R8 ;  /* 0x000000ffffaa7224 */ /* 0x000fe200078e0008 */
[CC--:B------:R-:W-:Y:S01]  /*aec0*/  LEA R152, P2, R149.reuse, R0.reuse, 0x2 ;  /* 0x0000000095987211 */ /* 0x0c0fe200078410ff */
[----:B------:R-:W-:Y:S02]  /*aed0*/  IMAD.MOV.U32 R171, RZ, RZ, R10 ;  /* 0x000000ffffab7224 */ /* 0x000fe400078e000a */
[----:B------:R-:W-:Y:S01]  /*aee0*/  IMAD.MOV.U32 R156, RZ, RZ, R5 ;  /* 0x000000ffff9c7224 */ /* 0x000fe200078e0005 */
[-C--:B------:R-:W-:Y:S01]  /*aef0*/  LEA.HI.X.SX32 R153, R149, R137.reuse, 0x2, P2 ;  /* 0x0000008995997211 */ /* 0x080fe200010f16ff */
[----:B------:R-:W-:Y:S01]  /*af00*/  IMAD.MOV.U32 R157, RZ, RZ, R7 ;  /* 0x000000ffff9d7224 */ /* 0x000fe200078e0007 */
[----:B------:R-:W-:Y:S01]  /*af10*/  ISETP.LT.AND P2, PT, R158, UR19, !P0 ;  /* 0x000000139e007c0c */ /* 0x000fe2000c741270 */
[----:B------:R-:W-:Y:S01]  /*af20*/  IMAD.MOV.U32 R158, RZ, RZ, R9 ;  /* 0x000000ffff9e7224 */ /* 0x000fe200078e0009 */
[----:B--2---:R1:W-:Y:S01]  /*af30*/  STS.128 [R138], R168 ;  /* 0x000000a88a007388 */ /* 0x0043e20000000c00 */
[----:B------:R-:W-:Y:S01]  /*af40*/  IMAD.MOV.U32 R159, RZ, RZ, R11 ;  /* 0x000000ffff9f7224 */ /* 0x000fe200078e000b */
[-C--:B------:R-:W-:Y:S01]  /*af50*/  LEA.HI.X.SX32 R149, R160, R137.reuse, 0x2, P5 ;  /* 0x00000089a0957211 */ /* 0x080fe200028f16ff */
[----:B------:R-:W-:Y:S01]  /*af60*/  IMAD.MOV.U32 R164, RZ, RZ, R12 ;  /* 0x000000ffffa47224 */ /* 0x000fe200078e000c */
[C---:B------:R-:W-:Y:S01]  /*af70*/  LEA R6, P5, R161.reuse, R0, 0x2 ;  /* 0x00000000a1067211 */ /* 0x040fe200078a10ff */
[----:B------:R-:W-:Y:S01]  /*af80*/  IMAD.MOV.U32 R165, RZ, RZ, R14 ;  /* 0x000000ffffa57224 */ /* 0x000fe200078e000e */
[----:B------:R-:W-:Y:S01]  /*af90*/  STS.128 [R138+0x400], R156 ;  /* 0x0004009c8a007388 */ /* 0x000fe20000000c00 */
[----:B------:R-:W-:Y:S01]  /*afa0*/  IMAD.MOV.U32 R166, RZ, RZ, R16 ;  /* 0x000000ffffa67224 */ /* 0x000fe200078e0010 */
[----:B------:R-:W-:Y:S01]  /*afb0*/  LEA.HI.X.SX32 R7, R161, R137, 0x2, P5 ;  /* 0x00000089a1077211 */ /* 0x000fe200028f16ff */
[----:B------:R-:W-:Y:S01]  /*afc0*/  IMAD.MOV.U32 R167, RZ, RZ, R18 ;  /* 0x000000ffffa77224 */ /* 0x000fe200078e0012 */
[----:B------:R-:W-:Y:S01]  /*afd0*/  BAR.SYNC.DEFER_BLOCKING 0x0 ;  /* 0x0000000000007b1d */ /* 0x000fe20000010000 */
[----:B------:R-:W-:-:S02]  /*afe0*/  IMAD.MOV.U32 R12, RZ, RZ, R20 ;  /* 0x000000ffff0c7224 */ /* 0x000fc400078e0014 */
[----:B------:R-:W-:Y:S02]  /*aff0*/  IMAD.MOV.U32 R14, RZ, RZ, R24 ;  /* 0x000000ffff0e7224 */ /* 0x000fe400078e0018 */
[----:B------:R-:W-:Y:S02]  /*b000*/  IMAD.MOV.U32 R16, RZ, RZ, R21 ;  /* 0x000000ffff107224 */ /* 0x000fe400078e0015 */
[----:B-1----:R-:W-:Y:S02]  /*b010*/  IMAD.MOV.U32 R168, RZ, RZ, R13 ;  /* 0x000000ffffa87224 */ /* 0x002fe400078e000d */
[----:B------:R-:W-:Y:S02]  /*b020*/  IMAD.MOV.U32 R169, RZ, RZ, R15 ;  /* 0x000000ffffa97224 */ /* 0x000fe400078e000f */
[----:B------:R-:W-:Y:S02]  /*b030*/  IMAD.MOV.U32 R170, RZ, RZ, R17 ;  /* 0x000000ffffaa7224 */ /* 0x000fe400078e0011 */
[----:B------:R-:W-:-:S02]  /*b040*/  IMAD.MOV.U32 R171, RZ, RZ, R19 ;  /* 0x000000ffffab7224 */ /* 0x000fc400078e0013 */
[----:B------:R-:W-:Y:S02]  /*b050*/  IMAD.MOV.U32 R13, RZ, RZ, R22 ;  /* 0x000000ffff0d7224 */ /* 0x000fe400078e0016 */
[----:B------:R-:W-:Y:S02]  /*b060*/  IMAD.MOV.U32 R15, RZ, RZ, R26 ;  /* 0x000000ffff0f7224 */ /* 0x000fe400078e001a */
[----:B------:R-:W-:Y:S02]  /*b070*/  IMAD.MOV.U32 R17, RZ, RZ, R23 ;  /* 0x000000ffff117224 */ /* 0x000fe400078e0017 */
[----:B------:R-:W-:Y:S02]  /*b080*/  IMAD.MOV.U32 R18, RZ, RZ, R25 ;  /* 0x000000ffff127224 */ /* 0x000fe400078e0019 */
[----:B------:R-:W-:Y:S01]  /*b090*/  IMAD.MOV.U32 R19, RZ, RZ, R27 ;  /* 0x000000ffff137224 */ /* 0x000fe200078e001b */
[----:B------:R-:W1:Y:S01]  /*b0a0*/  LDS.128 R160, [R193] ;  /* 0x00000000c1a07984 */ /* 0x000e620000000c00 */
[----:B------:R-:W-:-:S02]  /*b0b0*/  IMAD.MOV.U32 R24, RZ, RZ, R28 ;  /* 0x000000ffff187224 */ /* 0x000fc400078e001c */
[----:B------:R-:W-:Y:S01]  /*b0c0*/  IMAD.MOV.U32 R25, RZ, RZ, R30 ;  /* 0x000000ffff197224 */ /* 0x000fe200078e001e */
[----:B------:R-:W-:Y:S01]  /*b0d0*/  LDS.128 R156, [R193+0x800] ;  /* 0x00080000c19c7984 */ /* 0x000fe20000000c00 */
[----:B------:R-:W-:Y:S02]  /*b0e0*/  IMAD.MOV.U32 R26, RZ, RZ, R32 ;  /* 0x000000ffff1a7224 */ /* 0x000fe400078e0020 */
[----:B------:R-:W-:Y:S01]  /*b0f0*/  IMAD.MOV.U32 R27, RZ, RZ, R34 ;  /* 0x000000ffff1b7224 */ /* 0x000fe200078e0022 */
[----:B------:R-:W-:Y:S01]  /*b100*/  BAR.SYNC.DEFER_BLOCKING 0x0 ;  /* 0x0000000000007b1d */ /* 0x000fe20000010000 */
[----:B------:R-:W-:Y:S02]  /*b110*/  IMAD.MOV.U32 R172, RZ, RZ, R29 ;  /* 0x000000ffffac7224 */ /* 0x000fe400078e001d */
[----:B------:R-:W-:Y:S02]  /*b120*/  IMAD.MOV.U32 R173, RZ, RZ, R31 ;  /* 0x000000ffffad7224 */ /* 0x000fe400078e001f */
[----:B------:R-:W-:-:S02]  /*b130*/  IMAD.MOV.U32 R174, RZ, RZ, R33 ;  /* 0x000000ffffae7224 */ /* 0x000fc400078e0021 */
[----:B------:R-:W-:Y:S02]  /*b140*/  IMAD.MOV.U32 R175, RZ, RZ, R35 ;  /* 0x000000ffffaf7224 */ /* 0x000fe400078e0023 */
[----:B------:R-:W-:Y:S02]  /*b150*/  IMAD.MOV.U32 R20, RZ, RZ, R37 ;  /* 0x000000ffff147224 */ /* 0x000fe400078e0025 */
[----:B------:R-:W-:Y:S02]  /*b160*/  IMAD.MOV.U32 R21, RZ, RZ, R39 ;  /* 0x000000ffff157224 */ /* 0x000fe400078e0027 */
[----:B------:R-:W-:Y:S02]  /*b170*/  IMAD.MOV.U32 R22, RZ, RZ, R41 ;  /* 0x000000ffff167224 */ /* 0x000fe400078e0029 */
[----:B------:R-:W-:Y:S02]  /*b180*/  IMAD.MOV.U32 R23, RZ, RZ, R43 ;  /* 0x000000ffff177224 */ /* 0x000fe400078e002b */
[----:B------:R-:W-:-:S02]  /*b190*/  IMAD R5, R135, R3, RZ ;  /* 0x0000000387057224 */ /* 0x000fc400078e02ff */
[-C--:B------:R-:W-:Y:S02]  /*b1a0*/  IMAD R9, R139, R3.reuse, RZ ;  /* 0x000000038b097224 */ /* 0x080fe400078e02ff */
[----:B------:R-:W-:Y:S01]  /*b1b0*/  IMAD R11, R188, R3, RZ ;  /* 0x00000003bc0b7224 */ /* 0x000fe200078e02ff */
[CC--:B------:R-:W-:Y:S01]  /*b1c0*/  LEA R4, P5, R5.reuse, R0.reuse, 0x2 ;  /* 0x0000000005047211 */ /* 0x0c0fe200078a10ff */
[----:B------:R-:W-:Y:S01]  /*b1d0*/  IMAD.MOV.U32 R177, RZ, RZ, R47 ;  /* 0x000000ffffb17224 */ /* 0x000fe200078e002f */
[----:B------:R-:W-:Y:S01]  /*b1e0*/  STS.128 [R138], R164 ;  /* 0x000000a48a007388 */ /* 0x000fe20000000c00 */
[----:B------:R-:W-:Y:S01]  /*b1f0*/  IMAD.MOV.U32 R178, RZ, RZ, R49 ;  /* 0x000000ffffb27224 */ /* 0x000fe200078e0031 */
[----:B------:R-:W-:Y:S01]  /*b200*/  LEA.HI.X.SX32 R5, R5, R137, 0x2, P5 ;  /* 0x0000008905057211 */ /* 0x000fe200028f16ff */
[----:B------:R-:W-:Y:S01]  /*b210*/  IMAD.MOV.U32 R179, RZ, RZ, R51 ;  /* 0x000000ffffb37224 */ /* 0x000fe200078e0033 */
[----:B------:R-:W-:Y:S01]  /*b220*/  STS.128 [R138+0x400], R168 ;  /* 0x000400a88a007388 */ /* 0x000fe20000000c00 */
[----:B------:R-:W-:Y:S01]  /*b230*/  BAR.SYNC.DEFER_BLOCKING 0x0 ;  /* 0x0000000000007b1d */ /* 0x000fe20000010000 */
[----:B------:R-:W-:Y:S01]  /*b240*/  LEA R8, P5, R9, R0, 0x2 ;  /* 0x0000000009087211 */ /* 0x000fe200078a10ff */
[----:B------:R-:W-:-:S02]  /*b250*/  IMAD.MOV.U32 R180, RZ, RZ, R61 ;  /* 0x000000ffffb47224 */ /* 0x000fc400078e003d */
[----:B------:R-:W-:Y:S01]  /*b260*/  IMAD.MOV.U32 R182, RZ, RZ, R65 ;  /* 0x000000ffffb67224 */ /* 0x000fe200078e0041 */
[-C--:B------:R-:W-:Y:S01]  /*b270*/  LEA.HI.X.SX32 R9, R9, R137.reuse, 0x2, P5 ;  /* 0x0000008909097211 */ /* 0x080fe200028f16ff */
[----:B------:R-:W-:Y:S01]  /*b280*/  IMAD.MOV.U32 R183, RZ, RZ, R67 ;  /* 0x000000ffffb77224 */ /* 0x000fe200078e0043 */
[CC--:B------:R-:W-:Y:S01]  /*b290*/  LEA R10, P5, R11.reuse, R0.reuse, 0x2 ;  /* 0x000000000b0a7211 */ /* 0x0c0fe200078a10ff */
[----:B------:R-:W-:Y:S02]  /*b2a0*/  IMAD.MOV.U32 R185, RZ, RZ, R79 ;  /* 0x000000ffffb97224 */ /* 0x000fe400078e004f */
[----:B------:R-:W-:Y:S01]  /*b2b0*/  IMAD.MOV.U32 R186, RZ, RZ, R81 ;  /* 0x000000ffffba7224 */ /* 0x000fe200078e0051 */
[----:B------:R-:W-:Y:S01]  /*b2c0*/  LEA.HI.X.SX32 R11, R11, R137, 0x2, P5 ;  /* 0x000000890b0b7211 */ /* 0x000fe200028f16ff */
[----:B------:R-:W-:Y:S01]  /*b2d0*/  IMAD.MOV.U32 R187, RZ, RZ, R83 ;  /* 0x000000ffffbb7224 */ /* 0x000fe200078e0053 */
[----:B------:R-:W2:Y:S04]  /*b2e0*/  LDS.128 R168, [R193] ;  /* 0x00000000c1a87984 */ /* 0x000ea80000000c00 */
[----:B------:R-:W-:Y:S01]  /*b2f0*/  LDS.128 R164, [R193+0x800] ;  /* 0x00080000c1a47984 */ /* 0x000fe20000000c00 */
[----:B------:R-:W-:Y:S06]  /*b300*/  BAR.SYNC.DEFER_BLOCKING 0x0 ;  /* 0x0000000000007b1d */ /* 0x000fec0000010000 */
[----:B------:R1:W-:Y:S04]  /*b310*/  STS.128 [R138], R12 ;  /* 0x0000000c8a007388 */ /* 0x0003e80000000c00 */
[----:B------:R3:W-:Y:S01]  /*b320*/  STS.128 [R138+0x400], R16 ;  /* 0x000400108a007388 */ /* 0x0007e20000000c00 */
[----:B------:R-:W-:Y:S01]  /*b330*/  BAR.SYNC.DEFER_BLOCKING 0x0 ;  /* 0x0000000000007b1d */ /* 0x000fe20000010000 */
[----:B-1----:R-:W-:Y:S01]  /*b340*/  LEA R12, P5, R176, R0, 0x2 ;  /* 0x00000000b00c7211 */ /* 0x002fe200078a10ff */
[----:B------:R-:W-:-:S02]  /*b350*/  IMAD R15, R190, R3, RZ ;  /* 0x00000003be0f7224 */ /* 0x000fc400078e02ff */
[----:B---3--:R-:W-:Y:S01]  /*b360*/  IMAD.MOV.U32 R16, RZ, RZ, R36 ;  /* 0x000000ffff107224 */ /* 0x008fe200078e0024 */
[-C--:B------:R-:W-:Y:S01]  /*b370*/  LEA.HI.X.SX32 R13, R176, R137.reuse, 0x2, P5 ;  /* 0x00000089b00d7211 */ /* 0x080fe200028f16ff */
[----:B------:R-:W-:Y:S01]  /*b380*/  IMAD.MOV.U32 R17, RZ, RZ, R38 ;  /* 0x000000ffff117224 */ /* 0x000fe200078e0026 */
[C---:B------:R-:W-:Y:S01]  /*b390*/  LEA R14, P5, R15.reuse, R0, 0x2 ;  /* 0x000000000f0e7211 */ /* 0x040fe200078a10ff */
[----:B------:R-:W-:Y:S02]  /*b3a0*/  IMAD.MOV.U32 R18, RZ, RZ, R40 ;  /* 0x000000ffff127224 */ /* 0x000fe400078e0028 */
[----:B------:R-:W-:Y:S01]  /*b3b0*/  IMAD.MOV.U32 R19, RZ, RZ, R42 ;  /* 0x000000ffff137224 */ /* 0x000fe200078e002a */
[----:B------:R-:W-:Y:S01]  /*b3c0*/  LEA.HI.X.SX32 R15, R15, R137, 0x2, P5 ;  /* 0x000000890f0f7211 */ /* 0x000fe200028f16ff */
[----:B------:R-:W-:Y:S01]  /*b3d0*/  IMAD.MOV.U32 R176, RZ, RZ, R45 ;  /* 0x000000ffffb07224 */ /* 0x000fe200078e002d */
[----:B------:R-:W1:Y:S04]  /*b3e0*/  LDS.128 R32, [R193] ;  /* 0x00000000c1207984 */ /* 0x000e680000000c00 */
[----:B------:R-:W-:Y:S01]  /*b3f0*/  LDS.128 R28, [R193+0x800] ;  /* 0x00080000c11c7984 */ /* 0x000fe20000000c00 */
[----:B------:R-:W-:Y:S06]  /*b400*/  BAR.SYNC.DEFER_BLOCKING 0x0 ;  /* 0x0000000000007b1d */ /* 0x000fec0000010000 */
[----:B------:R3:W-:Y:S04]  /*b410*/  STS.128 [R138], R24 ;  /* 0x000000188a007388 */ /* 0x0007e80000000c00 */
[----:B------:R2:W-:Y:S01]  /*b420*/  STS.128 [R138+0x400], R172 ;  /* 0x000400ac8a007388 */ /* 0x0005e20000000c00 */
[----:B------:R-:W-:Y:S01]  /*b430*/  BAR.SYNC.DEFER_BLOCKING 0x0 ;  /* 0x0000000000007b1d */ /* 0x000fe20000010000 */
[----:B---3--:R-:W-:-:S02]  /*b440*/  IMAD.MOV.U32 R24, RZ, RZ, R53 ;  /* 0x000000ffff187224 */ /* 0x008fc400078e0035 */
[----:B------:R-:W-:Y:S02]  /*b450*/  IMAD.MOV.U32 R25, RZ, RZ, R55 ;  /* 0x000000ffff197224 */ /* 0x000fe400078e0037 */
[----:B--2---:R-:W-:Y:S02]  /*b460*/  IMAD.MOV.U32 R172, RZ, RZ, R44 ;  /* 0x000000ffffac7224 */ /* 0x004fe400078e002c */
[----:B------:R-:W-:Y:S02]  /*b470*/  IMAD.MOV.U32 R173, RZ, RZ, R46 ;  /* 0x000000ffffad7224 */ /* 0x000fe400078e002e */
[----:B------:R-:W-:Y:S02]  /*b480*/  IMAD.MOV.U32 R174, RZ, RZ, R48 ;  /* 0x000000ffffae7224 */ /* 0x000fe400078e0030 */
[----:B------:R-:W-:Y:S02]  /*b490*/  IMAD.MOV.U32 R175, RZ, RZ, R50 ;  /* 0x000000ffffaf7224 */ /* 0x000fe400078e0032 */
[----:B------:R-:W-:-:S02]  /*b4a0*/  IMAD.MOV.U32 R26, RZ, RZ, R57 ;  /* 0x000000ffff1a7224 */ /* 0x000fc400078e0039 */
[----:B------:R-:W-:Y:S01]  /*b4b0*/  IMAD.MOV.U32 R27, RZ, RZ, R59 ;  /* 0x000000ffff1b7224 */ /* 0x000fe200078e003b */
[----:B------:R-:W2:Y:S04]  /*b4c0*/  LDS.128 R40, [R193] ;  /* 0x00000000c1287984 */ /* 0x000ea80000000c00 */
[----:B------:R-:W-:Y:S01]  /*b4d0*/  LDS.128 R36, [R193+0x800] ;  /* 0x00080000c1247984 */ /* 0x000fe20000000c00 */
[----:B------:R-:W-:Y:S06]  /*b4e0*/  BAR.SYNC.DEFER_BLOCKING 0x0 ;  /* 0x0000000000007b1d */ /* 0x000fec0000010000 */
[----:B------:R3:W-:Y:S04]  /*b4f0*/  STS.128 [R138], R16 ;  /* 0x000000108a007388 */ /* 0x0007e80000000c00 */
[----:B------:R1:W-:Y:S01]  /*b500*/  STS.128 [R138+0x400], R20 ;  /* 0x000400148a007388 */ /* 0x0003e20000000c00 */
[----:B------:R-:W-:Y:S01]  /*b510*/  BAR.SYNC.DEFER_BLOCKING 0x0 ;  /* 0x0000000000007b1d */ /* 0x000fe20000010000 */
[----:B---3--:R-:W-:Y:S01]  /*b520*/  LEA R16, P5, R181, R0, 0x2 ;  /* 0x00000000b5107211 */ /* 0x008fe200078a10ff */
[----:B------:R-:W-:-:S02]  /*b530*/  IMAD R19, R192, R3, RZ ;  /* 0x00000003c0137224 */ /* 0x000fc400078e02ff */
[----:B-1----:R-:W-:Y:S01]  /*b540*/  IMAD.MOV.U32 R20, RZ, RZ, R52 ;  /* 0x000000ffff147224 */ /* 0x002fe200078e0034 */
        /* <DEDUP_REMOVED lines=15> */
[----:B------:R-:W-:Y:S02]  /*b640*/  IMAD.MOV.U32 R174, RZ, RZ, R64 ;  /* 0x000000ffffae7224 */ /* 0x000fe400078e0040 */
[----:B------:R-:W-:Y:S02]  /*b650*/  IMAD.MOV.U32 R175, RZ, RZ, R66 ;  /* 0x000000ffffaf7224 */ /* 0x000fe400078e0042 */
[----:B--2---:R-:W-:Y:S02]  /*b660*/  IMAD.MOV.U32 R176, RZ, RZ, R69 ;  /* 0x000000ffffb07224 */ /* 0x004fe400078e0045 */
        /* <DEDUP_REMOVED lines=10> */
[----:B-1----:R-:W-:-:S03]  /*b710*/  IMAD.MOV.U32 R24, RZ, RZ, R68 ;  /* 0x000000ffff187224 */ /* 0x002fc600078e0044 */
[-C--:B------:R-:W-:Y:S01]  /*b720*/  LEA.HI.X.SX32 R21, R184, R137.reuse, 0x2, P5 ;  /* 0x00000089b8157211 */ /* 0x080fe200028f16ff */
[----:B------:R-:W-:Y:S01]  /*b730*/  IMAD.MOV.U32 R25, RZ, RZ, R70 ;  /* 0x000000ffff197224 */ /* 0x000fe200078e0046 */
[C---:B------:R-:W-:Y:S01]  /*b740*/  LEA R22, P5, R194.reuse, R0, 0x2 ;  /* 0x00000000c2167211 */ /* 0x040fe200078a10ff */
[----:B------:R-:W-:Y:S02]  /*b750*/  IMAD.MOV.U32 R26, RZ, RZ, R72 ;  /* 0x000000ffff1a7224 */ /* 0x000fe400078e0048 */
[----:B------:R-:W-:Y:S01]  /*b760*/  IMAD.MOV.U32 R27, RZ, RZ, R74 ;  /* 0x000000ffff1b7224 */ /* 0x000fe200078e004a */
[----:B------:R-:W-:Y:S01]  /*b770*/  LEA.HI.X.SX32 R23, R194, R137, 0x2, P5 ;  /* 0x00000089c2177211 */ /* 0x000fe200028f16ff */
[----:B------:R-:W-:Y:S02]  /*b780*/  IMAD.MOV.U32 R184, RZ, RZ, R77 ;  /* 0x000000ffffb87224 */ /* 0x000fe400078e004d */
[----:B------:R-:W-:Y:S01]  /*b790*/  IMAD R194, R3, 0x2, R196 ;  /* 0x0000000203c27824 */ /* 0x000fe200078e02c4 */
        /* <DEDUP_REMOVED lines=38> */
[----:B------:R-:W-:Y:S02]  /*ba00*/  IMAD.MOV.U32 R174, RZ, RZ, R96 ;  /* 0x000000ffffae7224 */ /* 0x000fe400078e0060 */
[----:B------:R-:W-:Y:S02]  /*ba10*/  IMAD.MOV.U32 R175, RZ, RZ, R98 ;  /* 0x000000ffffaf7224 */ /* 0x000fe400078e0062 */
[----:B------:R-:W-:-:S02]  /*ba20*/  IMAD.MOV.U32 R94, RZ, RZ, R97 ;  /* 0x000000ffff5e7224 */ /* 0x000fc400078e0061 */
[----:B------:R-:W-:Y:S01]  /*ba30*/  IMAD.MOV.U32 R95, RZ, RZ, R99 ;  /* 0x000000ffff5f7224 */ /* 0x000fe200078e0063 */
[----:B------:R-:W3:Y:S01]  /*ba40*/  LDS.128 R88, [R193] ;  /* 0x00000000c1587984 */ /* 0x000ee20000000c00 */
[----:B-1----:R-:W-:-:S03]  /*ba50*/  IMAD R186, R3, 0x2, R194 ;  /* 0x0000000203ba7824 */ /* 0x002fc600078e02c2 */
[----:B------:R-:W-:Y:S01]  /*ba60*/  LDS.128 R84, [R193+0x800] ;  /* 0x00080000c1547984 */ /* 0x000fe20000000c00 */
[C---:B------:R-:W-:Y:S01]  /*ba70*/  IMAD R194, R3.reuse, 0x2, R186 ;  /* 0x0000000203c27824 */ /* 0x040fe200078e02ba */
[----:B------:R-:W-:Y:S01]  /*ba80*/  BAR.SYNC.DEFER_BLOCKING 0x0 ;  /* 0x0000000000007b1d */ /* 0x000fe20000010000 */
[CC--:B------:R-:W-:Y:S02]  /*ba90*/  LEA R184, P5, R186.reuse, R0.reuse, 0x2 ;  /* 0x00000000bab87211 */ /* 0x0c0fe400078a10ff */
[----:B------:R-:W-:Y:S02]  /*baa0*/  IMAD R196, R3, 0x2, R194 ;  /* 0x0000000203c47824 */ /* 0x000fe400078e02c2 */
[----:B------:R-:W-:Y:S02]  /*bab0*/  LEA.HI.X.SX32 R185, R186, R137, 0x2, P5 ;  /* 0x00000089bab97211 */ /* 0x000fe400028f16ff */
[----:B------:R-:W-:-:S04]  /*bac0*/  LEA R186, P5, R194, R0, 0x2 ;  /* 0x00000000c2ba7211 */ /* 0x000fc800078a10ff */
[----:B------:R-:W-:Y:S02]  /*bad0*/  LEA.HI.X.SX32 R187, R194, R137, 0x2, P5 ;  /* 0x00000089c2bb7211 */ /* 0x000fe400028f16ff */
[----:B------:R-:W-:-:S04]  /*bae0*/  LEA R194, P5, R196, R0, 0x2 ;  /* 0x00000000c4c27211 */ /* 0x000fc800078a10ff */
[----:B------:R-:W-:Y:S01]  /*baf0*/  LEA.HI.X.SX32 R195, R196, R137, 0x2, P5 ;  /* 0x00000089c4c37211 */ /* 0x000fe200028f16ff */
[----:B------:R-:W-:Y:S04]  /*bb00*/  STS.128 [R138], R176 ;  /* 0x000000b08a007388 */ /* 0x000fe80000000c00 */
[----:B------:R1:W-:Y:S01]  /*bb10*/  STS.128 [R138+0x400], R180 ;  /* 0x000400b48a007388 */ /* 0x0003e20000000c00 */
[----:B------:R-:W-:Y:S01]  /*bb20*/  BAR.SYNC.DEFER_BLOCKING 0x0 ;  /* 0x0000000000007b1d */ /* 0x000fe20000010000 */
[----:B-1----:R-:W-:Y:S02]  /*bb30*/  IMAD.MOV.U32 R180, RZ, RZ, R100 ;  /* 0x000000ffffb47224 */ /* 0x002fe400078e0064 */
[----:B------:R-:W-:Y:S02]  /*bb40*/  IMAD.MOV.U32 R181, RZ, RZ, R102 ;  /* 0x000000ffffb57224 */ /* 0x000fe400078e0066 */
[----:B------:R-:W-:-:S02]  /*bb50*/  IMAD.MOV.U32 R182, RZ, RZ, R104 ;  /* 0x000000ffffb67224 */ /* 0x000fc400078e0068 */
[----:B------:R-:W-:Y:S01]  /*bb60*/  IMAD.MOV.U32 R183, RZ, RZ, R106 ;  /* 0x000000ffffb77224 */ /* 0x000fe200078e006a */
[----:B------:R-:W1:Y:S04]  /*bb70*/  LDS.128 R176, [R193] ;  /* 0x00000000c1b07984 */ /* 0x000e680000000c00 */
[----:B------:R-:W-:Y:S01]  /*bb80*/  LDS.128 R96, [R193+0x800] ;  /* 0x00080000c1607984 */ /* 0x000fe20000000c00 */
[----:B------:R-:W-:Y:S06]  /*bb90*/  BAR.SYNC.DEFER_BLOCKING 0x0 ;  /* 0x0000000000007b1d */ /* 0x000fec0000010000 */
[----:B------:R2:W-:Y:S04]  /*bba0*/  STS.128 [R138], R172 ;  /* 0x000000ac8a007388 */ /* 0x0005e80000000c00 */
[----:B------:R3:W-:Y:S01]  /*bbb0*/  STS.128 [R138+0x400], R92 ;  /* 0x0004005c8a007388 */ /* 0x0007e20000000c00 */
[----:B--2---:R-:W-:-:S02]  /*bbc0*/  IMAD.MOV.U32 R172, RZ, RZ, R108 ;  /* 0x000000ffffac7224 */ /* 0x004fc400078e006c */
[----:B------:R-:W-:Y:S02]  /*bbd0*/  IMAD.MOV.U32 R173, RZ, RZ, R110 ;  /* 0x000000ffffad7224 */ /* 0x000fe400078e006e */
[----:B---3--:R-:W-:Y:S02]  /*bbe0*/  IMAD.MOV.U32 R92, RZ, RZ, R101 ;  /* 0x000000ffff5c7224 */ /* 0x008fe400078e0065 */
[----:B------:R-:W-:Y:S01]  /*bbf0*/  IMAD.MOV.U32 R93, RZ, RZ, R103 ;  /* 0x000000ffff5d7224 */ /* 0x000fe200078e0067 */
[----:B------:R-:W-:Y:S01]  /*bc00*/  BAR.SYNC.DEFER_BLOCKING 0x0 ;  /* 0x0000000000007b1d */ /* 0x000fe20000010000 */
        /* <DEDUP_REMOVED lines=9> */
[----:B---3--:R-:W-:-:S02]  /*bca0*/  IMAD R180, R3, 0x2, R196 ;  /* 0x0000000203b47824 */ /* 0x008fc400078e02c4 */
[----:B------:R-:W-:Y:S02]  /*bcb0*/  IMAD.MOV.U32 R181, RZ, RZ, R118 ;  /* 0x000000ffffb57224 */ /* 0x000fe400078e0076 */
[----:B-1----:R-:W-:Y:S01]  /*bcc0*/  IMAD.MOV.U32 R92, RZ, RZ, R109 ;  /* 0x000000ffff5c7224 */ /* 0x002fe200078e006d */
[----:B------:R-:W-:Y:S01]  /*bcd0*/  BAR.SYNC.DEFER_BLOCKING 0x0 ;  /* 0x0000000000007b1d */ /* 0x000fe20000010000 */
[----:B------:R-:W-:Y:S01]  /*bce0*/  IMAD.MOV.U32 R93, RZ, RZ, R111 ;  /* 0x000000ffff5d7224 */ /* 0x000fe200078e006f */
[C---:B------:R-:W-:Y:S01]  /*bcf0*/  LEA R196, P5, R180.reuse, R0, 0x2 ;  /* 0x00000000b4c47211 */ /* 0x040fe200078a10ff */
[----:B------:R-:W-:Y:S02]  /*bd00*/  IMAD.MOV.U32 R94, RZ, RZ, R113 ;  /* 0x000000ffff5e7224 */ /* 0x000fe400078e0071 */
[----:B------:R-:W-:Y:S01]  /*bd10*/  IMAD.MOV.U32 R95, RZ, RZ, R115 ;  /* 0x000000ffff5f7224 */ /* 0x000fe200078e0073 */
[----:B------:R-:W-:Y:S01]  /*bd20*/  LEA.HI.X.SX32 R197, R180, R137, 0x2, P5 ;  /* 0x00000089b4c57211 */ /* 0x000fe200028f16ff */
[----:B------:R-:W-:-:S02]  /*bd30*/  IMAD R182, R3, 0x2, R180 ;  /* 0x0000000203b67824 */ /* 0x000fc400078e02b4 */
[----:B------:R-:W-:Y:S02]  /*bd40*/  IMAD.MOV.U32 R180, RZ, RZ, R116 ;  /* 0x000000ffffb47224 */ /* 0x000fe400078e0074 */
[C---:B------:R-:W-:Y:S01]  /*bd50*/  IMAD R202, R3.reuse, 0x2, R182 ;  /* 0x0000000203ca7824 */ /* 0x040fe200078e02b6 */
[CC--:B------:R-:W-:Y:S01]  /*bd60*/  LEA R198, P5, R182.reuse, R0.reuse, 0x2 ;  /* 0x00000000b6c67211 */ /* 0x0c0fe200078a10ff */
[----:B------:R-:W-:Y:S02]  /*bd70*/  IMAD.MOV.U32 R183, RZ, RZ, R122 ;  /* 0x000000ffffb77224 */ /* 0x000fe400078e007a */
[C---:B------:R-:W-:Y:S01]  /*bd80*/  IMAD R116, R3.reuse, 0x2, R202 ;  /* 0x0000000203747824 */ /* 0x040fe200078e02ca */
[----:B------:R-:W-:Y:S01]  /*bd90*/  LEA.HI.X.SX32 R199, R182, R137, 0x2, P5 ;  /* 0x00000089b6c77211 */ /* 0x000fe200028f16ff */
[----:B------:R-:W-:Y:S01]  /*bda0*/  IMAD.MOV.U32 R182, RZ, RZ, R120 ;  /* 0x000000ffffb67224 */ /* 0x000fe200078e0078 */
[----:B------:R-:W-:Y:S01]  /*bdb0*/  LEA R200, P5, R202, R0, 0x2 ;  /* 0x00000000cac87211 */ /* 0x000fe200078a10ff */
[----:B------:R-:W-:-:S03]  /*bdc0*/  IMAD R118, R3, 0x2, R116 ;  /* 0x0000000203767824 */ /* 0x000fc600078e0274 */
[----:B------:R-:W-:Y:S01]  /*bdd0*/  LEA.HI.X.SX32 R201, R202, R137, 0x2, P5 ;  /* 0x00000089cac97211 */ /* 0x000fe200028f16ff */
[----:B------:R-:W-:Y:S01]  /*bde0*/  IMAD R208, R3, 0x2, R118 ;  /* 0x0000000203d07824 */ /* 0x000fe200078e0276 */
[----:B------:R-:W1:Y:S01]  /*bdf0*/  LDS.128 R112, [R193] ;  /* 0x00000000c1707984 */ /* 0x000e620000000c00 */
[----:B------:R-:W-:-:S03]  /*be00*/  LEA R202, P5, R116, R0, 0x2 ;  /* 0x0000000074ca7211 */ /* 0x000fc600078a10ff */
[----:B------:R-:W-:Y:S01]  /*be10*/  LDS.128 R108, [R193+0x800] ;  /* 0x00080000c16c7984 */ /* 0x000fe20000000c00 */
[----:B------:R-:W-:Y:S01]  /*be20*/  LEA.HI.X.SX32 R203, R116, R137, 0x2, P5 ;  /* 0x0000008974cb7211 */ /* 0x000fe200028f16ff */
[----:B------:R-:W-:Y:S01]  /*be30*/  BAR.SYNC.DEFER_BLOCKING 0x0 ;  /* 0x0000000000007b1d */ /* 0x000fe20000010000 */
[----:B------:R-:W-:-:S04]  /*be40*/  LEA R204, P5, R118, R0, 0x2 ;  /* 0x0000000076cc7211 */ /* 0x000fc800078a10ff */
[----:B------:R-:W-:Y:S02]  /*be50*/  LEA.HI.X.SX32 R205, R118, R137, 0x2, P5 ;  /* 0x0000008976cd7211 */ /* 0x000fe400028f16ff */
[----:B------:R-:W-:-:S04]  /*be60*/  LEA R206, P5, R208, R0, 0x2 ;  /* 0x00000000d0ce7211 */ /* 0x000fc800078a10ff */
[----:B------:R-:W-:Y:S01]  /*be70*/  LEA.HI.X.SX32 R207, R208, R137, 0x2, P5 ;  /* 0x00000089d0cf7211 */ /* 0x000fe200028f16ff */
[----:B------:R-:W-:Y:S01]  /*be80*/  IMAD R208, R3, 0x2, R208 ;  /* 0x0000000203d07824 */ /* 0x000fe200078e02d0 */
[----:B------:R-:W-:Y:S01]  /*be90*/  ISETP.LT.AND P5, PT, R2, UR19, !P0 ;  /* 0x0000001302007c0c */ /* 0x000fe2000c7a1270 */
[----:B------:R3:W-:Y:S04]  /*bea0*/  STS.128 [R138], R172 ;  /* 0x000000ac8a007388 */ /* 0x0007e80000000c00 */
[----:B------:R1:W-:Y:S01]  /*beb0*/  STS.128 [R138+0x400], R92 ;  /* 0x0004005c8a007388 */ /* 0x0003e20000000c00 */
[----:B---3--:R-:W-:Y:S02]  /*bec0*/  IMAD.MOV.U32 R172, RZ, RZ, R124 ;  /* 0x000000ffffac7224 */ /* 0x008fe400078e007c */
[----:B------:R-:W-:-:S02]  /*bed0*/  IMAD.MOV.U32 R124, RZ, RZ, R125 ;  /* 0x000000ffff7c7224 */ /* 0x000fc400078e007d */
[----:B-1----:R-:W-:Y:S02]  /*bee0*/  IMAD.MOV.U32 R92, RZ, RZ, R117 ;  /* 0x000000ffff5c7224 */ /* 0x002fe400078e0075 */
[----:B------:R-:W-:Y:S01]  /*bef0*/  IMAD.MOV.U32 R93, RZ, RZ, R119 ;  /* 0x000000ffff5d7224 */ /* 0x000fe200078e0077 */
[----:B------:R-:W-:Y:S01]  /*bf00*/  BAR.SYNC.DEFER_BLOCKING 0x0 ;  /* 0x0000000000007b1d */ /* 0x000fe20000010000 */
[----:B------:R-:W-:Y:S02]  /*bf10*/  IMAD.MOV.U32 R94, RZ, RZ, R121 ;  /* 0x000000ffff5e7224 */ /* 0x000fe400078e0079 */
[----:B------:R-:W-:Y:S02]  /*bf20*/  IMAD.MOV.U32 R95, RZ, RZ, R123 ;  /* 0x000000ffff5f7224 */ /* 0x000fe400078e007b */
[----:B------:R-:W-:Y:S02]  /*bf30*/  IMAD.MOV.U32 R173, RZ, RZ, R126 ;  /* 0x000000ffffad7224 */ /* 0x000fe400078e007e */
[----:B------:R-:W-:-:S02]  /*bf40*/  IMAD.MOV.U32 R125, RZ, RZ, R127 ;  /* 0x000000ffff7d7224 */ /* 0x000fc400078e007f */
[----:B------:R-:W-:Y:S02]  /*bf50*/  IMAD.MOV.U32 R174, RZ, RZ, R128 ;  /* 0x000000ffffae7224 */ /* 0x000fe400078e0080 */
[----:B------:R-:W-:Y:S02]  /*bf60*/  IMAD.MOV.U32 R175, RZ, RZ, R130 ;  /* 0x000000ffffaf7224 */ /* 0x000fe400078e0082 */
[----:B------:R-:W-:Y:S02]  /*bf70*/  IMAD.MOV.U32 R126, RZ, RZ, R129 ;  /* 0x000000ffff7e7224 */ /* 0x000fe400078e0081 */
[----:B------:R-:W-:Y:S01]  /*bf80*/  IMAD.MOV.U32 R127, RZ, RZ, R131 ;  /* 0x000000ffff7f7224 */ /* 0x000fe200078e0083 */
[----:B------:R-:W1:Y:S04]  /*bf90*/  LDS.128 R120, [R193] ;  /* 0x00000000c1787984 */ /* 0x000e680000000c00 */
[----:B------:R-:W-:Y:S01]  /*bfa0*/  LDS.128 R116, [R193+0x800] ;  /* 0x00080000c1747984 */ /* 0x000fe20000000c00 */
[----:B------:R-:W-:Y:S06]  /*bfb0*/  BAR.SYNC.DEFER_BLOCKING 0x0 ;  /* 0x0000000000007b1d */ /* 0x000fec0000010000 */
[----:B------:R-:W-:Y:S04]  /*bfc0*/  STS.128 [R138], R180 ;  /* 0x000000b48a007388 */ /* 0x000fe80000000c00 */
[----:B------:R-:W-:Y:S01]  /*bfd0*/  STS.128 [R138+0x400], R92 ;  /* 0x0004005c8a007388 */ /* 0x000fe20000000c00 */
[----:B------:R-:W-:Y:S06]  /*bfe0*/  BAR.SYNC.DEFER_BLOCKING 0x0 ;  /* 0x0000000000007b1d */ /* 0x000fec0000010000 */
[----:B------:R-:W3:Y:S04]  /*bff0*/  LDS.128 R92, [R193] ;  /* 0x00000000c15c7984 */ /* 0x000ee80000000c00 */
[----:B------:R-:W-:Y:S01]  /*c000*/  LDS.128 R128, [R193+0x800] ;  /* 0x00080000c1807984 */ /* 0x000fe20000000c00 */
[----:B------:R-:W-:Y:S06]  /*c010*/  BAR.SYNC.DEFER_BLOCKING 0x0 ;  /* 0x0000000000007b1d */ /* 0x000fec0000010000 */
[----:B------:R-:W-:Y:S04]  /*c020*/  STS.128 [R138], R172 ;  /* 0x000000ac8a007388 */ /* 0x000fe80000000c00 */
[----:B------:R1:W-:Y:S01]  /*c030*/  STS.128 [R138+0x400], R124 ;  /* 0x0004007c8a007388 */ /* 0x0003e20000000c00 */
[----:B------:R-:W-:Y:S01]  /*c040*/  BAR.SYNC.DEFER_BLOCKING 0x0 ;  /* 0x0000000000007b1d */ /* 0x000fe20000010000 */
[----:B-1----:R-:W-:-:S05]  /*c050*/  LOP3.LUT R124, R2, 0x20, RZ, 0xfc, !PT ;  /* 0x00000020027c7812 */ /* 0x002fca00078efcff */
[----:B------:R-:W-:Y:S01]  /*c060*/  @P5 STG.E desc[UR22][R144.64], R160 ;  /* 0x000000a090005986 */ /* 0x000fe2000c101916 */
[----:B------:R-:W-:-:S03]  /*c070*/  ISETP.LT.AND P5, PT, R133, UR19, !P0 ;  /* 0x0000001385007c0c */ /* 0x000fc6000c7a1270 */
        /* <DEDUP_REMOVED lines=14> */
[----:B------:R1:W-:Y:S01]  /*c160*/  @P6 STG.E desc[UR22][R6.64], R32 ;  /* 0x0000002006006986 */ /* 0x0003e2000c101916 */
[----:B------:R-:W-:-:S03]  /*c170*/  ISETP.LT.AND P6, PT, R190, UR19, !P0 ;  /* 0x00000013be007c0c */ /* 0x000fc6000c7c1270 */
[----:B------:R2:W-:Y:S01]  /*c180*/  @P2 STG.E desc[UR22][R4.64], R33 ;  /* 0x0000002104002986 */ /* 0x0005e2000c101916 */
[----:B------:R-:W-:-:S03]  /*c190*/  ISETP.LT.AND P2, PT, R191, UR19, !P0 ;  /* 0x00000013bf007c0c */ /* 0x000fc6000c741270 */
[----:B------:R3:W-:Y:S01]  /*c1a0*/  @P5 STG.E desc[UR22][R8.64], R34 ;  /* 0x0000002208005986 */ /* 0x0007e2000c101916 */
[----:B------:R-:W-:-:S03]  /*c1b0*/  ISETP.LT.AND P5, PT, R192, UR19, !P0 ;  /* 0x00000013c0007c0c */ /* 0x000fc6000c7a1270 */
[----:B------:R3:W-:Y:S01]  /*c1c0*/  @P4 STG.E desc[UR22][R10.64], R35 ;  /* 0x000000230a004986 */ /* 0x0007e2000c101916 */
[----:B------:R-:W-:Y:S02]  /*c1d0*/  ISETP.LT.AND P4, PT, R124, UR19, !P0 ;  /* 0x000000137c007c0c */ /* 0x000fe4000c781270 */
[C---:B-1----:R-:W-:Y:S01]  /*c1e0*/  LOP3.LUT R6, R2.reuse, 0x22, RZ, 0xfc, !PT ;  /* 0x0000002202067812 */ /* 0x042fe200078efcff */
[----:B------:R1:W-:Y:S01]  /*c1f0*/  @P3 STG.E desc[UR22][R12.64], R40 ;  /* 0x000000280c003986 */ /* 0x0003e2000c101916 */
[----:B--2---:R-:W-:Y:S02]  /*c200*/  LOP3.LUT R4, R2, 0x24, RZ, 0xfc, !PT ;  /* 0x0000002402047812 */ /* 0x004fe400078efcff */
[----:B------:R-:W-:Y:S01]  /*c210*/  ISETP.LT.AND P3, PT, R6, UR19, !P0 ;  /* 0x0000001306007c0c */ /* 0x000fe2000c761270 */
[----:B------:R2:W-:Y:S01]  /*c220*/  @P6 STG.E desc[UR22][R14.64], R41 ;  /* 0x000000290e006986 */ /* 0x0005e2000c101916 */
[----:B------:R-:W-:Y:S01]  /*c230*/  ISETP.LT.AND P6, PT, R4, UR4, !P0 ;  /* 0x0000000404007c0c */ /* 0x000fe2000c7c1270 */
[----:B------:R-:W1:Y:S01]  /*c240*/  LDCU UR4, c[0x0][0x39c] ;  /* 0x00007380ff0477ac */ /* 0x000e620008000800 */
[C---:B------:R-:W-:Y:S01]  /*c250*/  LOP3.LUT R4, R2.reuse, 0x26, RZ, 0xfc, !PT ;  /* 0x0000002602047812 */ /* 0x040fe200078efcff */
[----:B------:R-:W-:Y:S01]  /*c260*/  @P2 STG.E desc[UR22][R16.64], R42 ;  /* 0x0000002a10002986 */ /* 0x000fe2000c101916 */
[----:B------:R-:W-:Y:S01]  /*c270*/  LOP3.LUT R5, R2, 0x32, RZ, 0xfc, !PT ;  /* 0x0000003202057812 */ /* 0x000fe200078efcff */
[C---:B---3--:R-:W-:Y:S01]  /*c280*/  IMAD R8, R3.reuse, 0x2, R208 ;  /* 0x0000000203087824 */ /* 0x048fe200078e02d0 */
[----:B------:R-:W-:Y:S01]  /*c290*/  ISETP.LT.AND P2, PT, R4, UR5, !P0 ;  /* 0x0000000504007c0c */ /* 0x000fe2000c741270 */
[----:B------:R-:W3:Y:S01]  /*c2a0*/  LDCU UR5, c[0x0][0x39c] ;  /* 0x00007380ff0577ac */ /* 0x000ee20008000800 */
[C---:B------:R-:W-:Y:S01]  /*c2b0*/  LOP3.LUT R4, R2.reuse, 0x28, RZ, 0xfc, !PT ;  /* 0x0000002802047812 */ /* 0x040fe200078efcff */
[----:B------:R-:W-:Y:S01]  /*c2c0*/  @P5 STG.E desc[UR22][R18.64], R43 ;  /* 0x0000002b12005986 */ /* 0x000fe2000c101916 */
[----:B------:R-:W-:Y:S01]  /*c2d0*/  IMAD R10, R3, 0x2, R8 ;  /* 0x00000002030a7824 */ /* 0x000fe200078e0208 */
[----:B------:R-:W-:-:S02]  /*c2e0*/  LOP3.LUT R9, R2, 0x42, RZ, 0xfc, !PT ;  /* 0x0000004202097812 */ /* 0x000fc400078efcff */
[----:B----4-:R-:W-:Y:S01]  /*c2f0*/  ISETP.LT.AND P5, PT, R4, UR6, !P0 ;  /* 0x0000000604007c0c */ /* 0x010fe2000c7a1270 */
[----:B------:R-:W4:Y:S01]  /*c300*/  LDCU UR6, c[0x0][0x39c] ;  /* 0x00007380ff0677ac */ /* 0x000f220008000800 */
[C---:B------:R-:W-:Y:S01]  /*c310*/  LOP3.LUT R4, R2.reuse, 0x2a, RZ, 0xfc, !PT ;  /* 0x0000002a02047812 */ /* 0x040fe200078efcff */
[----:B------:R-:W-:Y:S01]  /*c320*/  @P4 STG.E desc[UR22][R20.64], R48 ;  /* 0x0000003014004986 */ /* 0x000fe2000c101916 */
[----:B------:R-:W-:Y:S02]  /*c330*/  LOP3.LUT R11, R2, 0x44, RZ, 0xfc, !PT ;  /* 0x00000044020b7812 */ /* 0x000fe400078efcff */
[----:B-----5:R-:W-:Y:S01]  /*c340*/  ISETP.LT.AND P4, PT, R4, UR7, !P0 ;  /* 0x0000000704007c0c */ /* 0x020fe2000c781270 */
[----:B------:R-:W-:Y:S01]  /*c350*/  @P3 STG.E desc[UR22][R22.64], R49 ;  /* 0x0000003116003986 */ /* 0x000fe2000c101916 */
[C---:B------:R-:W-:Y:S01]  /*c360*/  LOP3.LUT R4, R2.reuse, 0x2c, RZ, 0xfc, !PT ;  /* 0x0000002c02047812 */ /* 0x040fe200078efcff */
[----:B------:R-:W5:Y:S01]  /*c370*/  LDCU UR7, c[0x0][0x39c] ;  /* 0x00007380ff0777ac */ /* 0x000f620008000800 */
[----:B-1----:R-:W-:Y:S01]  /*c380*/  LOP3.LUT R13, R2, 0x4c, RZ, 0xfc, !PT ;  /* 0x0000004c020d7812 */ /* 0x002fe200078efcff */
[----:B------:R-:W-:Y:S01]  /*c390*/  @P6 STG.E desc[UR22][R24.64], R50 ;  /* 0x0000003218006986 */ /* 0x000fe2000c101916 */
[----:B------:R-:W-:Y:S01]  /*c3a0*/  ISETP.LT.AND P3, PT, R4, UR4, !P0 ;  /* 0x0000000404007c0c */ /* 0x000fe2000c761270 */
[----:B------:R-:W1:Y:S01]  /*c3b0*/  LDCU UR4, c[0x0][0x39c] ;  /* 0x00007380ff0477ac */ /* 0x000e620008000800 */
[C---:B------:R-:W-:Y:S01]  /*c3c0*/  LOP3.LUT R4, R2.reuse, 0x2e, RZ, 0xfc, !PT ;  /* 0x0000002e02047812 */ /* 0x040fe200078efcff */
[----:B------:R-:W-:Y:S01]  /*c3d0*/  @P2 STG.E desc[UR22][R26.64], R51 ;  /* 0x000000331a002986 */ /* 0x000fe2000c101916 */
[----:B--2---:R-:W-:-:S02]  /*c3e0*/  LOP3.LUT R15, R2, 0xfa, RZ, 0xfc, !PT ;  /* 0x000000fa020f7812 */ /* 0x004fc400078efcff */
[----:B---3--:R-:W-:Y:S01]  /*c3f0*/  ISETP.LT.AND P6, PT, R4, UR5, !P0 ;  /* 0x0000000504007c0c */ /* 0x008fe2000c7c1270 */
[----:B------:R-:W2:Y:S01]  /*c400*/  LDCU UR5, c[0x0][0x39c] ;  /* 0x00007380ff0577ac */ /* 0x000ea20008000800 */
[----:B------:R-:W-:Y:S01]  /*c410*/  LOP3.LUT R4, R2, 0x30, RZ, 0xfc, !PT ;  /* 0x0000003002047812 */ /* 0x000fe200078efcff */
[----:B------:R-:W-:Y:S03]  /*c420*/  @P5 STG.E desc[UR22][R184.64], R56 ;  /* 0x00000038b8005986 */ /* 0x000fe6000c101916 */
[----:B----4-:R-:W-:Y:S01]  /*c430*/  ISETP.LT.AND P2, PT, R4, UR6, !P0 ;  /* 0x0000000604007c0c */ /* 0x010fe2000c741270 */
[----:B------:R-:W3:Y:S01]  /*c440*/  LDCU UR6, c[0x0][0x39c] ;  /* 0x00007380ff0677ac */ /* 0x000ee20008000800 */
[C---:B------:R-:W-:Y:S01]  /*c450*/  LOP3.LUT R4, R2.reuse, 0x34, RZ, 0xfc, !PT ;  /* 0x0000003402047812 */ /* 0x040fe200078efcff */
[----:B------:R-:W-:Y:S01]  /*c460*/  @P4 STG.E desc[UR22][R186.64], R57 ;  /* 0x00000039ba004986 */ /* 0x000fe2000c101916 */
[----:B-----5:R-:W-:Y:S01]  /*c470*/  ISETP.LT.AND P5, PT, R5, UR7, !P0 ;  /* 0x0000000705007c0c */ /* 0x020fe2000c7a1270 */
[----:B------:R-:W4:Y:S01]  /*c480*/  LDCU UR7, c[0x0][0x39c] ;  /* 0x00007380ff0777ac */ /* 0x000f220008000800 */
[----:B------:R-:W-:Y:S01]  /*c490*/  LOP3.LUT R5, R2, 0x38, RZ, 0xfc, !PT ;  /* 0x0000003802057812 */ /* 0x000fe200078efcff */
[----:B------:R-:W-:Y:S01]  /*c4a0*/  @P3 STG.E desc[UR22][R194.64], R58 ;  /* 0x0000003ac2003986 */ /* 0x000fe2000c101916 */
[----:B-1----:R-:W-:Y:S01]  /*c4b0*/  ISETP.LT.AND P4, PT, R4, UR4, !P0 ;  /* 0x0000000404007c0c */ /* 0x002fe2000c781270 */
[----:B------:R-:W1:Y:S01]  /*c4c0*/  LDCU UR4, c[0x0][0x39c] ;  /* 0x00007380ff0477ac */ /* 0x000e620008000800 */
[----:B------:R-:W-:Y:S01]  /*c4d0*/  LOP3.LUT R4, R2, 0x36, RZ, 0xfc, !PT ;  /* 0x0000003602047812 */ /* 0x000fe200078efcff */
[----:B------:R-:W-:Y:S03]  /*c4e0*/  @P6 STG.E desc[UR22][R196.64], R59 ;  /* 0x0000003bc4006986 */ /* 0x000fe6000c101916 */
[----:B--2---:R-:W-:Y:S01]  /*c4f0*/  ISETP.LT.AND P3, PT, R4, UR5, !P0 ;  /* 0x0000000504007c0c */ /* 0x004fe2000c761270 */
[----:B------:R-:W2:Y:S01]  /*c500*/  LDCU UR5, c[0x0][0x39c] ;  /* 0x00007380ff0577ac */ /* 0x000ea20008000800 */
[C---:B------:R-:W-:Y:S01]  /*c510*/  LOP3.LUT R4, R2.reuse, 0x3a, RZ, 0xfc, !PT ;  /* 0x0000003a02047812 */ /* 0x040fe200078efcff */
[----:B------:R-:W-:Y:S01]  /*c520*/  @P2 STG.E desc[UR22][R198.64], R64 ;  /* 0x00000040c6002986 */ /* 0x000fe2000c101916 */
[----:B---3--:R-:W-:Y:S01]  /*c530*/  ISETP.LT.AND P6, PT, R5, UR6, !P0 ;  /* 0x0000000605007c0c */ /* 0x008fe2000c7c1270 */
[----:B------:R-:W3:Y:S01]  /*c540*/  LDCU UR6, c[0x0][0x39c] ;  /* 0x00007380ff0677ac */ /* 0x000ee20008000800 */
[----:B------:R-:W-:Y:S01]  /*c550*/  LOP3.LUT R5, R2, 0x3c, RZ, 0xfc, !PT ;  /* 0x0000003c02057812 */ /* 0x000fe200078efcff */
[----:B------:R-:W-:Y:S01]  /*c560*/  @P5 STG.E desc[UR22][R200.64], R65 ;  /* 0x00000041c8005986 */ /* 0x000fe2000c101916 */
[----:B------:R-:W-:-:S02]  /*c570*/  ISETP.LT.AND P2, PT, R4, UR8, !P0 ;  /* 0x0000000804007c0c */ /* 0x000fc4000c741270 */
[----:B------:R-:W-:Y:S01]  /*c580*/  LOP3.LUT R4, R2, 0x3e, RZ, 0xfc, !PT ;  /* 0x0000003e02047812 */ /* 0x000fe200078efcff */
[----:B------:R-:W-:Y:S01]  /*c590*/  @P4 STG.E desc[UR22][R202.64], R66 ;  /* 0x00000042ca004986 */ /* 0x000fe2000c101916 */
[----:B-1----:R-:W-:Y:S01]  /*c5a0*/  ISETP.LT.AND P5, PT, R5, UR4, !P0 ;  /* 0x0000000405007c0c */ /* 0x002fe2000c7a1270 */
[----:B------:R-:W1:Y:S01]  /*c5b0*/  LDCU UR4, c[0x0][0x39c] ;  /* 0x00007380ff0477ac */ /* 0x000e620008000800 */
[----:B----4-:R-:W-:Y:S01]  /*c5c0*/  ISETP.LT.AND P4, PT, R4, UR7, !P0 ;  /* 0x0000000704007c0c */ /* 0x010fe2000c781270 */
[----:B------:R-:W-:Y:S01]  /*c5d0*/  @P3 STG.E desc[UR22][R204.64], R67 ;  /* 0x00000043cc003986 */ /* 0x000fe2000c101916 */
[----:B------:R-:W-:-:S03]  /*c5e0*/  LOP3.LUT R5, R2, 0x40, RZ, 0xfc, !PT ;  /* 0x0000004002057812 */ /* 0x000fc600078efcff */
[----:B------:R-:W-:Y:S01]  /*c5f0*/  @P6 STG.E desc[UR22][R206.64], R72 ;  /* 0x00000048ce006986 */ /* 0x000fe2000c101916 */
[CC--:B------:R-:W-:Y:S02]  /*c600*/  LEA R4, P6, R208.reuse, R0.reuse, 0x2 ;  /* 0x00000000d0047211 */ /* 0x0c0fe400078c10ff */
[----:B--2---:R-:W-:Y:S01]  /*c610*/  ISETP.LT.AND P3, PT, R5, UR5, !P0 ;  /* 0x0000000505007c0c */ /* 0x004fe2000c761270 */
[----:B------:R-:W2:Y:S01]  /*c620*/  LDCU UR5, c[0x0][0x39c] ;  /* 0x00007380ff0577ac */ /* 0x000ea20008000800 */
[----:B------:R-:W-:Y:S01]  /*c630*/  LEA.HI.X.SX32 R5, R208, R137, 0x2, P6 ;  /* 0x00000089d0057211 */ /* 0x000fe200030f16ff */
[----:B------:R-:W4:Y:S01]  /*c640*/  LDS.128 R16, [R193] ;  /* 0x00000000c1107984 */ /* 0x000f220000000c00 */
[----:B------:R-:W-:-:S03]  /*c650*/  LEA R6, P6, R8, R0, 0x2 ;  /* 0x0000000008067211 */ /* 0x000fc600078c10ff */
[----:B------:R5:W-:Y:S01]  /*c660*/  @P2 STG.E desc[UR22][R4.64], R73 ;  /* 0x0000004904002986 */ /* 0x000be2000c101916 */
[-C--:B------:R-:W-:Y:S02]  /*c670*/  LEA.HI.X.SX32 R7, R8, R137.reuse, 0x2, P6 ;  /* 0x0000008908077211 */ /* 0x080fe400030f16ff */
[CC--:B------:R-:W-:Y:S01]  /*c680*/  LEA R8, P6, R10.reuse, R0.reuse, 0x2 ;  /* 0x000000000a087211 */ /* 0x0c0fe200078c10ff */
[----:B------:R-:W4:Y:S01]  /*c690*/  LDS.128 R192, [R193+0x800] ;  /* 0x00080000c1c07984 */ /* 0x000f220000000c00 */
[----:B-1----:R-:W-:Y:S01]  /*c6a0*/  ISETP.LT.AND P2, PT, R9, UR4, !P0 ;  /* 0x0000000409007c0c */ /* 0x002fe2000c741270 */
[----:B------:R-:W1:Y:S01]  /*c6b0*/  LDCU UR4, c[0x0][0x39c] ;  /* 0x00007380ff0477ac */ /* 0x000e620008000800 */
[----:B------:R-:W-:Y:S01]  /*c6c0*/  LEA.HI.X.SX32 R9, R10, R137, 0x2, P6 ;  /* 0x000000890a097211 */ /* 0x000fe200030f16ff */
[----:B------:R-:W-:Y:S01]  /*c6d0*/  IMAD R10, R3, 0x2, R10 ;  /* 0x00000002030a7824 */ /* 0x000fe200078e020a */
[----:B------:R2:W-:Y:S01]  /*c6e0*/  @P5 STG.E desc[UR22][R6.64], R74 ;  /* 0x0000004a06005986 */ /* 0x0005e2000c101916 */
[----:B---3--:R-:W-:Y:S01]  /*c6f0*/  ISETP.LT.AND P5, PT, R11, UR6, !P0 ;  /* 0x000000060b007c0c */ /* 0x008fe2000c7a1270 */
[----:B------:R-:W3:Y:S01]  /*c700*/  LDCU UR6, c[0x0][0x39c] ;  /* 0x00007380ff0677ac */ /* 0x000ee20008000800 */
[----:B------:R-:W-:Y:S01]  /*c710*/  IMAD R12, R3, 0x2, R10 ;  /* 0x00000002030c7824 */ /* 0x000fe200078e020a */
[----:B-----5:R-:W-:Y:S01]  /*c720*/  LEA R4, P6, R10, R0, 0x2 ;  /* 0x000000000a047211 */ /* 0x020fe200078c10ff */
[----:B------:R5:W-:Y:S01]  /*c730*/  @P4 STG.E desc[UR22][R8.64], R75 ;  /* 0x0000004b08004986 */ /* 0x000be2000c101916 */
[----:B------:R-:W-:-:S02]  /*c740*/  LOP3.LUT R11, R2, 0x46, RZ, 0xfc, !PT ;  /* 0x00000046020b7812 */ /* 0x000fc400078efcff */
[-C--:B------:R-:W-:Y:S01]  /*c750*/  LEA.HI.X.SX32 R5, R10, R137.reuse, 0x2, P6 ;  /* 0x000000890a057211 */ /* 0x080fe200030f16ff */
[----:B------:R-:W-:Y:S01]  /*c760*/  IMAD R10, R3, 0x2, R12 ;  /* 0x00000002030a7824 */ /* 0x000fe200078e020c */
[----:B--2---:R-:W-:Y:S01]  /*c770*/  ISETP.LT.AND P4, PT, R11, UR5, !P0 ;  /* 0x000000050b007c0c */ /* 0x004fe2000c781270 */
[----:B------:R-:W2:Y:S01]  /*c780*/  LDCU UR5, c[0x0][0x39c] ;  /* 0x00007380ff0577ac */ /* 0x000ea20008000800 */
[-C--:B------:R-:W-:Y:S01]  /*c790*/  LEA R6, P6, R12, R0.reuse, 0x2 ;  /* 0x000000000c067211 */ /* 0x080fe200078c10ff */
[----:B------:R2:W-:Y:S01]  /*c7a0*/  @P3 STG.E desc[UR22][R4.64], R80 ;  /* 0x0000005004003986 */ /* 0x0005e2000c101916 */
[----:B------:R-:W-:Y:S02]  /*c7b0*/  LOP3.LUT R11, R2, 0x48, RZ, 0xfc, !PT ;  /* 0x00000048020b7812 */ /* 0x000fe400078efcff */
[----:B------:R-:W-:Y:S01]  /*c7c0*/  LEA.HI.X.SX32 R7, R12, R137, 0x2, P6 ;  /* 0x000000890c077211 */ /* 0x000fe200030f16ff */
[----:B------:R-:W-:Y:S01]  /*c7d0*/  IMAD R12, R3, 0x2, R10 ;  /* 0x00000002030c7824 */ /* 0x000fe200078e020a */
[----:B-----5:R-:W-:-:S02]  /*c7e0*/  LEA R8, P6, R10, R0, 0x2 ;  /* 0x000000000a087211 */ /* 0x020fc400078c10ff */
[----:B-1----:R-:W-:Y:S01]  /*c7f0*/  ISETP.LT.AND P3, PT, R11, UR4, !P0 ;  /* 0x000000040b007c0c */ /* 0x002fe2000c761270 */
[----:B------:R-:W1:Y:S01]  /*c800*/  LDCU UR4, c[0x0][0x39c] ;  /* 0x00007380ff0477ac */ /* 0x000e620008000800 */
[----:B------:R-:W-:Y:S01]  /*c810*/  LOP3.LUT R11, R2, 0x4a, RZ, 0xfc, !PT ;  /* 0x0000004a020b7812 */ /* 0x000fe200078efcff */
[----:B------:R5:W-:Y:S01]  /*c820*/  @P2 STG.E desc[UR22][R6.64], R81 ;  /* 0x0000005106002986 */ /* 0x000be2000c101916 */
[-C--:B------:R-:W-:Y:S02]  /*c830*/  LEA.HI.X.SX32 R9, R10, R137.reuse, 0x2, P6 ;  /* 0x000000890a097211 */ /* 0x080fe400030f16ff */
[CC--:B------:R-:W-:Y:S02]  /*c840*/  LEA R10, P6, R12.reuse, R0.reuse, 0x2 ;  /* 0x000000000c0a7211 */ /* 0x0c0fe400078c10ff */
[----:B---3--:R-:W-:Y:S01]  /*c850*/  ISETP.LT.AND P2, PT, R11, UR6, !P0 ;  /* 0x000000060b007c0c */ /* 0x008fe2000c741270 */
[----:B------:R-:W3:Y:S01]  /*c860*/  LDCU UR6, c[0x0][0x39c] ;  /* 0x00007380ff0677ac */ /* 0x000ee20008000800 */
[----:B------:R-:W-:Y:S01]  /*c870*/  LEA.HI.X.SX32 R11, R12, R137, 0x2, P6 ;  /* 0x000000890c0b7211 */ /* 0x000fe200030f16ff */
[----:B------:R-:W-:Y:S01]  /*c880*/  IMAD R12, R3, 0x2, R12 ;  /* 0x00000002030c7824 */ /* 0x000fe200078e020c */
[----:B------:R1:W-:Y:S01]  /*c890*/  @P5 STG.E desc[UR22][R8.64], R82 ;  /* 0x0000005208005986 */ /* 0x0003e2000c101916 */
[----:B--2---:R-:W-:Y:S01]  /*c8a0*/  ISETP.LT.AND P5, PT, R13, UR5, !P0 ;  /* 0x000000050d007c0c */ /* 0x004fe2000c7a1270 */
[----:B------:R-:W2:Y:S01]  /*c8b0*/  LDCU UR5, c[0x0][0x39c] ;  /* 0x00007380ff0577ac */ /* 0x000ea20008000800 */
[----:B------:R-:W-:Y:S01]  /*c8c0*/  IMAD R14, R3, 0x2, R12 ;  /* 0x00000002030e7824 */ /* 0x000fe200078e020c */
[----:B------:R3:W-:Y:S01]  /*c8d0*/  @P4 STG.E desc[UR22][R10.64], R83 ;  /* 0x000000530a004986 */ /* 0x0007e2000c101916 */
[----:B------:R-:W-:-:S02]  /*c8e0*/  LEA R4, P4, R12, R0, 0x2 ;  /* 0x000000000c047211 */ /* 0x000fc400078810ff */
[----:B-----5:R-:W-:Y:S02]  /*c8f0*/  LOP3.LUT R7, R2, 0x4e, RZ, 0xfc, !PT ;  /* 0x0000004e02077812 */ /* 0x020fe400078efcff */
[-C--:B------:R-:W-:Y:S02]  /*c900*/  LEA R6, P6, R14, R0.reuse, 0x2 ;  /* 0x000000000e067211 */ /* 0x080fe400078c10ff */
[-C--:B------:R-:W-:Y:S02]  /*c910*/  LEA.HI.X.SX32 R5, R12, R137.reuse, 0x2, P4 ;  /* 0x000000890c057211 */ /* 0x080fe400020f16ff */
[----:B-1----:R-:W-:Y:S01]  /*c920*/  ISETP.LT.AND P4, PT, R7, UR4, !P0 ;  /* 0x0000000407007c0c */ /* 0x002fe2000c781270 */
[----:B------:R-:W1:Y:S01]  /*c930*/  LDCU UR4, c[0x0][0x39c] ;  /* 0x00007380ff0477ac */ /* 0x000e620008000800 */
[----:B------:R-:W-:Y:S01]  /*c940*/  LEA.HI.X.SX32 R7, R14, R137, 0x2, P6 ;  /* 0x000000890e077211 */ /* 0x000fe200030f16ff */
[C---:B------:R-:W-:Y:S01]  /*c950*/  IMAD R14, R3.reuse, 0x2, R14 ;  /* 0x00000002030e7824 */ /* 0x040fe200078e020e */
[C---:B------:R-:W-:Y:S01]  /*c960*/  LOP3.LUT R8, R2.reuse, 0x50, RZ, 0xfc, !PT ;  /* 0x0000005002087812 */ /* 0x040fe200078efcff */
[----:B------:R5:W-:Y:S01]  /*c970*/  @P3 STG.E desc[UR22][R4.64], R88 ;  /* 0x0000005804003986 */ /* 0x000be2000c101916 */
[----:B---3--:R-:W-:Y:S01]  /*c980*/  LOP3.LUT R11, R2, 0x52, RZ, 0xfc, !PT ;  /* 0x00000052020b7812 */ /* 0x008fe200078efcff */
[C---:B------:R-:W-:Y:S01]  /*c990*/  IMAD R10, R3.reuse, 0x2, R14 ;  /* 0x00000002030a7824 */ /* 0x040fe200078e020e */
[----:B------:R-:W-:Y:S01]  /*c9a0*/  ISETP.LT.AND P3, PT, R8, UR6, !P0 ;  /* 0x0000000608007c0c */ /* 0x000fe2000c761270 */
[----:B------:R3:W-:Y:S01]  /*c9b0*/  @P2 STG.E desc[UR22][R6.64], R89 ;  /* 0x0000005906002986 */ /* 0x0007e2000c101916 */
[----:B------:R-:W-:Y:S01]  /*c9c0*/  LEA R8, P2, R14, R0, 0x2 ;  /* 0x000000000e087211 */ /* 0x000fe200078410ff */
[----:B------:R-:W4:Y:S01]  /*c9d0*/  LDCU UR6, c[0x0][0x39c] ;  /* 0x00007380ff0677ac */ /* 0x000f220008000800 */
[----:B------:R-:W-:Y:S01]  /*c9e0*/  IMAD R12, R3, 0x2, R10 ;  /* 0x00000002030c7824 */ /* 0x000fe200078e020a */
[----:B------:R-:W-:-:S02]  /*c9f0*/  LOP3.LUT R13, R2, 0x80, RZ, 0xfc, !PT ;  /* 0x00000080020d7812 */ /* 0x000fc400078efcff */
[-C--:B------:R-:W-:Y:S01]  /*ca00*/  LEA.HI.X.SX32 R9, R14, R137.reuse, 0x2, P2 ;  /* 0x000000890e097211 */ /* 0x080fe200010f16ff */
[----:B------:R-:W-:Y:S01]  /*ca10*/  IMAD R14, R3, 0x2, R12 ;  /* 0x00000002030e7824 */ /* 0x000fe200078e020c */
[----:B--2---:R-:W-:Y:S01]  /*ca20*/  ISETP.LT.AND P2, PT, R11, UR5, !P0 ;  /* 0x000000050b007c0c */ /* 0x004fe2000c741270 */
[----:B------:R-:W2:Y:S01]  /*ca30*/  LDCU UR5, c[0x0][0x39c] ;  /* 0x00007380ff0577ac */ /* 0x000ea20008000800 */
[----:B-----5:R-:W-:Y:S01]  /*ca40*/  LOP3.LUT R5, R2, 0x54, RZ, 0xfc, !PT ;  /* 0x0000005402057812 */ /* 0x020fe200078efcff */
[----:B------:R5:W-:Y:S01]  /*ca50*/  @P5 STG.E desc[UR22][R8.64], R90 ;  /* 0x0000005a08005986 */ /* 0x000be2000c101916 */
[C---:B------:R-:W-:Y:S02]  /*ca60*/  LEA R4, P6, R10.reuse, R0, 0x2 ;  /* 0x000000000a047211 */ /* 0x040fe400078c10ff */
[----:B-1----:R-:W-:Y:S01]  /*ca70*/  ISETP.LT.AND P5, PT, R5, UR4, !P0 ;  /* 0x0000000405007c0c */ /* 0x002fe2000c7a1270 */
[----:B------:R-:W1:Y:S01]  /*ca80*/  LDCU UR4, c[0x0][0x39c] ;  /* 0x00007380ff0477ac */ /* 0x000e620008000800 */
[----:B------:R-:W-:-:S02]  /*ca90*/  LEA.HI.X.SX32 R5, R10, R137, 0x2, P6 ;  /* 0x000000890a057211 */ /* 0x000fc400030f16ff */
[-C--:B---3--:R-:W-:Y:S02]  /*caa0*/  LEA R6, P6, R12, R0.reuse, 0x2 ;  /* 0x000000000c067211 */ /* 0x088fe400078c10ff */
[----:B------:R-:W-:Y:S01]  /*cab0*/  LOP3.LUT R11, R2, 0x56, RZ, 0xfc, !PT ;  /* 0x00000056020b7812 */ /* 0x000fe200078efcff */
[----:B------:R3:W-:Y:S01]  /*cac0*/  @P4 STG.E desc[UR22][R4.64], R91 ;  /* 0x0000005b04004986 */ /* 0x0007e2000c101916 */
[-C--:B------:R-:W-:Y:S02]  /*cad0*/  LEA.HI.X.SX32 R7, R12, R137.reuse, 0x2, P6 ;  /* 0x000000890c077211 */ /* 0x080fe400030f16ff */
[-C--:B------:R-:W-:Y:S02]  /*cae0*/  LEA R10, P6, R14, R0.reuse, 0x2 ;  /* 0x000000000e0a7211 */ /* 0x080fe400078c10ff */
[----:B-----5:R-:W-:Y:S01]  /*caf0*/  LOP3.LUT R8, R2, 0x58, RZ, 0xfc, !PT ;  /* 0x0000005802087812 */ /* 0x020fe200078efcff */
[----:B------:R5:W-:Y:S01]  /*cb00*/  @P3 STG.E desc[UR22][R6.64], R176 ;  /* 0x000000b006003986 */ /* 0x000be2000c101916 */
[----:B----4-:R-:W-:Y:S01]  /*cb10*/  ISETP.LT.AND P4, PT, R11, UR6, !P0 ;  /* 0x000000060b007c0c */ /* 0x010fe2000c781270 */
[----:B------:R-:W4:Y:S01]  /*cb20*/  LDCU UR6, c[0x0][0x39c] ;  /* 0x00007380ff0677ac */ /* 0x000f220008000800 */
[-C--:B------:R-:W-:Y:S01]  /*cb30*/  LEA.HI.X.SX32 R11, R14, R137.reuse, 0x2, P6 ;  /* 0x000000890e0b7211 */ /* 0x080fe200030f16ff */
[C---:B------:R-:W-:Y:S01]  /*cb40*/  IMAD R14, R3.reuse, 0x2, R14 ;  /* 0x00000002030e7824 */ /* 0x040fe200078e020e */
[----:B--2---:R-:W-:Y:S01]  /*cb50*/  ISETP.LT.AND P3, PT, R8, UR5, !P0 ;  /* 0x0000000508007c0c */ /* 0x004fe2000c761270 */
[----:B------:R-:W2:Y:S01]  /*cb60*/  LDCU UR5, c[0x0][0x39c] ;  /* 0x00007380ff0577ac */ /* 0x000ea20008000800 */
[----:B------:R-:W-:Y:S01]  /*cb70*/  LOP3.LUT R9, R2, 0x5a, RZ, 0xfc, !PT ;  /* 0x0000005a02097812 */ /* 0x000fe200078efcff */
[----:B------:R-:W-:Y:S01]  /*cb80*/  IMAD R8, R3, 0x2, R14 ;  /* 0x0000000203087824 */ /* 0x000fe200078e020e */
[CC--:B---3--:R-:W-:Y:S01]  /*cb90*/  LEA R4, P6, R14.reuse, R0.reuse, 0x2 ;  /* 0x000000000e047211 */ /* 0x0c8fe200078c10ff */
[----:B------:R3:W-:Y:S01]  /*cba0*/  @P2 STG.E desc[UR22][R10.64], R177 ;  /* 0x000000b10a002986 */ /* 0x0007e2000c101916 */
[----:B-1----:R-:W-:Y:S01]  /*cbb0*/  ISETP.LT.AND P2, PT, R9, UR4, !P0 ;  /* 0x0000000409007c0c */ /* 0x002fe2000c741270 */
[----:B------:R-:W-:Y:S01]  /*cbc0*/  IMAD R12, R3, 0x2, R8 ;  /* 0x00000002030c7824 */ /* 0x000fe200078e0208 */
[----:B------:R-:W-:Y:S01]  /*cbd0*/  LEA.HI.X.SX32 R5, R14, R137, 0x2, P6 ;  /* 0x000000890e057211 */ /* 0x000fe200030f16ff */
[----:B------:R-:W1:Y:S01]  /*cbe0*/  LDCU UR4, c[0x0][0x39c] ;  /* 0x00007380ff0477ac */ /* 0x000e620008000800 */
[----:B-----5:R-:W-:-:S02]  /*cbf0*/  LEA R6, P6, R8, R0, 0x2 ;  /* 0x0000000008067211 */ /* 0x020fc400078c10ff */
[----:B------:R-:W-:Y:S01]  /*cc00*/  LOP3.LUT R9, R2, 0x5c, RZ, 0xfc, !PT ;  /* 0x0000005c02097812 */ /* 0x000fe200078efcff */
[----:B------:R5:W-:Y:S01]  /*cc10*/  @P5 STG.E desc[UR22][R4.64], R178 ;  /* 0x000000b204005986 */ /* 0x000be2000c101916 */
[-C--:B------:R-:W-:Y:S02]  /*cc20*/  LEA.HI.X.SX32 R7, R8, R137.reuse, 0x2, P6 ;  /* 0x0000008908077211 */ /* 0x080fe400030f16ff */
[-C--:B------:R-:W-:Y:S02]  /*cc30*/  LEA R8, P6, R12, R0.reuse, 0x2 ;  /* 0x000000000c087211 */ /* 0x080fe400078c10ff */
[----:B---3--:R-:W-:Y:S01]  /*cc40*/  LOP3.LUT R10, R2, 0x5e, RZ, 0xfc, !PT ;  /* 0x0000005e020a7812 */ /* 0x008fe200078efcff */
[----:B------:R3:W-:Y:S01]  /*cc50*/  @P4 STG.E desc[UR22][R6.64], R179 ;  /* 0x000000b306004986 */ /* 0x0007e2000c101916 */
[----:B--2---:R-:W-:Y:S01]  /*cc60*/  ISETP.LT.AND P5, PT, R9, UR5, !P0 ;  /* 0x0000000509007c0c */ /* 0x004fe2000c7a1270 */
[----:B------:R-:W2:Y:S01]  /*cc70*/  LDCU UR5, c[0x0][0x39c] ;  /* 0x00007380ff0577ac */ /* 0x000ea20008000800 */
[-C--:B------:R-:W-:Y:S01]  /*cc80*/  LEA.HI.X.SX32 R9, R12, R137.reuse, 0x2, P6 ;  /* 0x000000890c097211 */ /* 0x080fe200030f16ff */
[C---:B------:R-:W-:Y:S01]  /*cc90*/  IMAD R12, R3.reuse, 0x2, R12 ;  /* 0x00000002030c7824 */ /* 0x040fe200078e020c */
[----:B----4-:R-:W-:Y:S01]  /*cca0*/  ISETP.LT.AND P4, PT, R10, UR6, !P0 ;  /* 0x000000060a007c0c */ /* 0x010fe2000c781270 */
[----:B------:R-:W4:Y:S01]  /*ccb0*/  LDCU UR6, c[0x0][0x39c] ;  /* 0x00007380ff0677ac */ /* 0x000f220008000800 */
[----:B------:R-:W-:Y:S01]  /*ccc0*/  LOP3.LUT R11, R2, 0x60, RZ, 0xfc, !PT ;  /* 0x00000060020b7812 */ /* 0x000fe200078efcff */
[----:B------:R-:W-:Y:S01]  /*ccd0*/  IMAD R10, R3, 0x2, R12 ;  /* 0x00000002030a7824 */ /* 0x000fe200078e020c */
[CC--:B-----5:R-:W-:Y:S01]  /*cce0*/  LEA R4, P6, R12.reuse, R0.reuse, 0x2 ;  /* 0x000000000c047211 */ /* 0x0e0fe200078c10ff */
[----:B------:R5:W-:Y:S01]  /*ccf0*/  @P3 STG.E desc[UR22][R8.64], R104 ;  /* 0x0000006808003986 */ /* 0x000be2000c101916 */
[----:B-1----:R-:W-:Y:S01]  /*cd00*/  ISETP.LT.AND P3, PT, R11, UR4, !P0 ;  /* 0x000000040b007c0c */ /* 0x002fe2000c761270 */
[----:B------:R-:W1:Y:S01]  /*cd10*/  LDCU UR4, c[0x0][0x39c] ;  /* 0x00007380ff0477ac */ /* 0x000e620008000800 */
[----:B------:R-:W-:Y:S01]  /*cd20*/  LEA.HI.X.SX32 R5, R12, R137, 0x2, P6 ;  /* 0x000000890c057211 */ /* 0x000fe200030f16ff */
[----:B------:R-:W-:Y:S01]  /*cd30*/  IMAD R12, R3, 0x2, R10 ;  /* 0x00000002030c7824 */ /* 0x000fe200078e020a */
[----:B---3--:R-:W-:-:S02]  /*cd40*/  LEA R6, P6, R10, R0, 0x2 ;  /* 0x000000000a067211 */ /* 0x008fc400078c10ff */
[----:B------:R-:W-:Y:S01]  /*cd50*/  LOP3.LUT R11, R2, 0x62, RZ, 0xfc, !PT ;  /* 0x00000062020b7812 */ /* 0x000fe200078efcff */
[----:B------:R-:W-:Y:S01]  /*cd60*/  IMAD R14, R3, 0x2, R12 ;  /* 0x00000002030e7824 */ /* 0x000fe200078e020c */
[-C--:B------:R-:W-:Y:S01]  /*cd70*/  LEA.HI.X.SX32 R7, R10, R137.reuse, 0x2, P6 ;  /* 0x000000890a077211 */ /* 0x080fe200030f16ff */
[----:B------:R-:W-:Y:S01]  /*cd80*/  @P2 STG.E desc[UR22][R4.64], R105 ;  /* 0x0000006904002986 */ /* 0x000fe2000c101916 */
[----:B--2---:R-:W-:Y:S01]  /*cd90*/  ISETP.LT.AND P2, PT, R11, UR5, !P0 ;  /* 0x000000050b007c0c */ /* 0x004fe2000c741270 */
[----:B------:R-:W2:Y:S01]  /*cda0*/  LDCU UR5, c[0x0][0x39c] ;  /* 0x00007380ff0577ac */ /* 0x000ea20008000800 */
[----:B-----5:R-:W-:Y:S01]  /*cdb0*/  LEA R8, P6, R12, R0, 0x2 ;  /* 0x000000000c087211 */ /* 0x020fe200078c10ff */
[----:B------:R3:W-:Y:S01]  /*cdc0*/  @P5 STG.E desc[UR22][R6.64], R106 ;  /* 0x0000006a06005986 */ /* 0x0007e2000c101916 */
[----:B------:R-:W-:Y:S02]  /*cdd0*/  LOP3.LUT R11, R2, 0x64, RZ, 0xfc, !PT ;  /* 0x00000064020b7812 */ /* 0x000fe400078efcff */
[----:B------:R-:W-:-:S02]  /*cde0*/  LEA.HI.X.SX32 R9, R12, R137, 0x2, P6 ;  /* 0x000000890c097211 */ /* 0x000fc400030f16ff */
[-C--:B------:R-:W-:Y:S02]  /*cdf0*/  LEA R10, P6, R14, R0.reuse, 0x2 ;  /* 0x000000000e0a7211 */ /* 0x080fe400078c10ff */
[----:B----4-:R-:W-:Y:S01]  /*ce00*/  ISETP.LT.AND P5, PT, R11, UR6, !P0 ;  /* 0x000000060b007c0c */ /* 0x010fe2000c7a1270 */
[----:B------:R-:W4:Y:S01]  /*ce10*/  LDCU UR6, c[0x0][0x39c] ;  /* 0x00007380ff0677ac */ /* 0x000f220008000800 */
[----:B------:R-:W-:Y:S01]  /*ce20*/  LOP3.LUT R12, R2, 0x66, RZ, 0xfc, !PT ;  /* 0x00000066020c7812 */ /* 0x000fe200078efcff */
[----:B------:R5:W-:Y:S01]  /*ce30*/  @P4 STG.E desc[UR22][R8.64], R107 ;  /* 0x0000006b08004986 */ /* 0x000be2000c101916 */
[----:B------:R-:W-:Y:S01]  /*ce40*/  LEA.HI.X.SX32 R11, R14, R137, 0x2, P6 ;  /* 0x000000890e0b7211 */ /* 0x000fe200030f16ff */
[C---:B------:R-:W-:Y:S01]  /*ce50*/  IMAD R14, R3.reuse, 0x2, R14 ;  /* 0x00000002030e7824 */ /* 0x040fe200078e020e */
[----:B-1----:R-:W-:Y:S01]  /*ce60*/  ISETP.LT.AND P4, PT, R12, UR4, !P0 ;  /* 0x000000040c007c0c */ /* 0x002fe2000c781270 */
[----:B------:R-:W1:Y:S01]  /*ce70*/  LDCU UR4, c[0x0][0x39c] ;  /* 0x00007380ff0477ac */ /* 0x000e620008000800 */
[----:B---3--:R-:W-:Y:S01]  /*ce80*/  LOP3.LUT R7, R2, 0x68, RZ, 0xfc, !PT ;  /* 0x0000006802077812 */ /* 0x008fe200078efcff */
[----:B------:R-:W-:Y:S01]  /*ce90*/  IMAD R12, R3, 0x2, R14 ;  /* 0x00000002030c7824 */ /* 0x000fe200078e020e */
[----:B------:R3:W-:Y:S01]  /*cea0*/  @P3 STG.E desc[UR22][R10.64], R112 ;  /* 0x000000700a003986 */ /* 0x0007e2000c101916 */
[----:B------:R-:W-:-:S03]  /*ceb0*/  LEA R4, P3, R14, R0, 0x2 ;  /* 0x000000000e047211 */ /* 0x000fc600078610ff */
[-C--:B------:R-:W-:Y:S02]  /*cec0*/  LEA R6, P6, R12, R0.reuse, 0x2 ;  /* 0x000000000c067211 */ /* 0x080fe400078c10ff */
[-C--:B------:R-:W-:Y:S02]  /*ced0*/  LEA.HI.X.SX32 R5, R14, R137.reuse, 0x2, P3 ;  /* 0x000000890e057211 */ /* 0x080fe400018f16ff */
[----:B--2---:R-:W-:Y:S01]  /*cee0*/  ISETP.LT.AND P3, PT, R7, UR5, !P0 ;  /* 0x0000000507007c0c */ /* 0x004fe2000c761270 */
[----:B------:R-:W2:Y:S01]  /*cef0*/  LDCU UR5, c[0x0][0x39c] ;  /* 0x00007380ff0577ac */ /* 0x000ea20008000800 */
[-C--:B------:R-:W-:Y:S01]  /*cf00*/  LEA.HI.X.SX32 R7, R12, R137.reuse, 0x2, P6 ;  /* 0x000000890c077211 */ /* 0x080fe200030f16ff */
[C---:B------:R-:W-:Y:S01]  /*cf10*/  IMAD R12, R3.reuse, 0x2, R12 ;  /* 0x00000002030c7824 */ /* 0x040fe200078e020c */
[C---:B-----5:R-:W-:Y:S01]  /*cf20*/  LOP3.LUT R8, R2.reuse, 0x6a, RZ, 0xfc, !PT ;  /* 0x0000006a02087812 */ /* 0x060fe200078efcff */
[----:B------:R5:W-:Y:S01]  /*cf30*/  @P2 STG.E desc[UR22][R4.64], R113 ;  /* 0x0000007104002986 */ /* 0x000be2000c101916 */
[----:B---3--:R-:W-:Y:S01]  /*cf40*/  LOP3.LUT R11, R2, 0x6c, RZ, 0xfc, !PT ;  /* 0x0000006c020b7812 */ /* 0x008fe200078efcff */
[C---:B------:R-:W-:Y:S01]  /*cf50*/  IMAD R10, R3.reuse, 0x2, R12 ;  /* 0x00000002030a7824 */ /* 0x040fe200078e020c */
[----:B----4-:R-:W-:Y:S01]  /*cf60*/  ISETP.LT.AND P2, PT, R8, UR6, !P0 ;  /* 0x0000000608007c0c */ /* 0x010fe2000c741270 */
[----:B------:R3:W-:Y:S01]  /*cf70*/  @P5 STG.E desc[UR22][R6.64], R114 ;  /* 0x0000007206005986 */ /* 0x0007e2000c101916 */
[CC--:B------:R-:W-:Y:S01]  /*cf80*/  LEA R8, P5, R12.reuse, R0.reuse, 0x2 ;  /* 0x000000000c087211 */ /* 0x0c0fe200078a10ff */
[----:B------:R-:W4:Y:S03]  /*cf90*/  LDCU UR6, c[0x0][0x39c] ;  /* 0x00007380ff0677ac */ /* 0x000f260008000800 */
[----:B------:R-:W-:Y:S01]  /*cfa0*/  LEA.HI.X.SX32 R9, R12, R137, 0x2, P5 ;  /* 0x000000890c097211 */ /* 0x000fe200028f16ff */
[----:B------:R-:W-:Y:S01]  /*cfb0*/  IMAD R12, R3, 0x2, R10 ;  /* 0x00000002030c7824 */ /* 0x000fe200078e020a */
[----:B-1----:R-:W-:Y:S01]  /*cfc0*/  ISETP.LT.AND P5, PT, R11, UR4, !P0 ;  /* 0x000000040b007c0c */ /* 0x002fe2000c7a1270 */
[----:B------:R-:W1:Y:S01]  /*cfd0*/  LDCU UR4, c[0x0][0x39c] ;  /* 0x00007380ff0477ac */ /* 0x000e620008000800 */
[----:B-----5:R-:W-:Y:S01]  /*cfe0*/  LOP3.LUT R5, R2, 0x6e, RZ, 0xfc, !PT ;  /* 0x0000006e02057812 */ /* 0x020fe200078efcff */
[----:B------:R5:W-:Y:S01]  /*cff0*/  @P4 STG.E desc[UR22][R8.64], R115 ;  /* 0x0000007308004986 */ /* 0x000be2000c101916 */
[----:B------:R-:W-:-:S02]  /*d000*/  LEA R4, P6, R10, R0, 0x2 ;  /* 0x000000000a047211 */ /* 0x000fc400078c10ff */
[----:B--2---:R-:W-:Y:S01]  /*d010*/  ISETP.LT.AND P4, PT, R5, UR5, !P0 ;  /* 0x0000000505007c0c */ /* 0x004fe2000c781270 */
[----:B------:R-:W2:Y:S01]  /*d020*/  LDCU UR5, c[0x0][0x39c] ;  /* 0x00007380ff0577ac */ /* 0x000ea20008000800 */
[-C--:B------:R-:W-:Y:S01]  /*d030*/  LEA.HI.X.SX32 R5, R10, R137.reuse, 0x2, P6 ;  /* 0x000000890a057211 */ /* 0x080fe200030f16ff */
[----:B------:R-:W-:Y:S01]  /*d040*/  IMAD R10, R3, 0x2, R12 ;  /* 0x00000002030a7824 */ /* 0x000fe200078e020c */
[-C--:B---3--:R-:W-:Y:S02]  /*d050*/  LEA R6, P6, R12, R0.reuse, 0x2 ;  /* 0x000000000c067211 */ /* 0x088fe400078c10ff */
[----:B------:R-:W-:Y:S01]  /*d060*/  LOP3.LUT R11, R2, 0x70, RZ, 0xfc, !PT ;  /* 0x00000070020b7812 */ /* 0x000fe200078efcff */
[----:B------:R3:W-:Y:S01]  /*d070*/  @P3 STG.E desc[UR22][R4.64], R120 ;  /* 0x0000007804003986 */ /* 0x0007e2000c101916 */
[----:B------:R-:W-:Y:S02]  /*d080*/  LEA.HI.X.SX32 R7, R12, R137, 0x2, P6 ;  /* 0x000000890c077211 */ /* 0x000fe400030f16ff */
[----:B----4-:R-:W-:Y:S01]  /*d090*/  ISETP.LT.AND P3, PT, R11, UR6, !P0 ;  /* 0x000000060b007c0c */ /* 0x010fe2000c761270 */
[----:B------:R-:W4:Y:S01]  /*d0a0*/  LDCU UR6, c[0x0][0x39c] ;  /* 0x00007380ff0677ac */ /* 0x000f220008000800 */
[----:B-----5:R-:W-:Y:S01]  /*d0b0*/  LEA R8, P6, R10, R0, 0x2 ;  /* 0x000000000a087211 */ /* 0x020fe200078c10ff */
[----:B------:R5:W-:Y:S01]  /*d0c0*/  @P2 STG.E desc[UR22][R6.64], R121 ;  /* 0x0000007906002986 */ /* 0x000be2000c101916 */
[----:B------:R-:W-:-:S02]  /*d0d0*/  LOP3.LUT R11, R2, 0x72, RZ, 0xfc, !PT ;  /* 0x00000072020b7812 */ /* 0x000fc400078efcff */
[-C--:B------:R-:W-:Y:S01]  /*d0e0*/  LEA.HI.X.SX32 R9, R10, R137.reuse, 0x2, P6 ;  /* 0x000000890a097211 */ /* 0x080fe200030f16ff */
[----:B------:R-:W-:Y:S01]  /*d0f0*/  IMAD R10, R3, 0x2, R10 ;  /* 0x00000002030a7824 */ /* 0x000fe200078e020a */
[----:B-1----:R-:W-:Y:S01]  /*d100*/  ISETP.LT.AND P2, PT, R11, UR4, !P0 ;  /* 0x000000040b007c0c */ /* 0x002fe2000c741270 */
[----:B------:R-:W1:Y:S01]  /*d110*/  LDCU UR4, c[0x0][0x39c] ;  /* 0x00007380ff0477ac */ /* 0x000e620008000800 */
[----:B------:R-:W-:Y:S01]  /*d120*/  LOP3.LUT R11, R2, 0x74, RZ, 0xfc, !PT ;  /* 0x00000074020b7812 */ /* 0x000fe200078efcff */
[----:B------:R-:W-:Y:S01]  /*d130*/  IMAD R12, R3, 0x2, R10 ;  /* 0x00000002030c7824 */ /* 0x000fe200078e020a */
[CC--:B---3--:R-:W-:Y:S01]  /*d140*/  LEA R4, P6, R10.reuse, R0.reuse, 0x2 ;  /* 0x000000000a047211 */ /* 0x0c8fe200078c10ff */
[----:B------:R3:W-:Y:S01]  /*d150*/  @P5 STG.E desc[UR22][R8.64], R122 ;  /* 0x0000007a08005986 */ /* 0x0007e2000c101916 */
[----:B--2---:R-:W-:Y:S01]  /*d160*/  ISETP.LT.AND P5, PT, R11, UR5, !P0 ;  /* 0x000000050b007c0c */ /* 0x004fe2000c7a1270 */
[----:B------:R-:W2:Y:S01]  /*d170*/  LDCU UR5, c[0x0][0x39c] ;  /* 0x00007380ff0577ac */ /* 0x000ea20008000800 */
[----:B------:R-:W-:Y:S01]  /*d180*/  LEA.HI.X.SX32 R5, R10, R137, 0x2, P6 ;  /* 0x000000890a057211 */ /* 0x000fe200030f16ff */
[----:B------:R-:W-:Y:S01]  /*d190*/  IMAD R10, R3, 0x2, R12 ;  /* 0x00000002030a7824 */ /* 0x000fe200078e020c */
[----:B-----5:R-:W-:-:S02]  /*d1a0*/  LEA R6, P6, R12, R0, 0x2 ;  /* 0x000000000c067211 */ /* 0x020fc400078c10ff */
[----:B------:R-:W-:Y:S01]  /*d1b0*/  LOP3.LUT R11, R2, 0x76, RZ, 0xfc, !PT ;  /* 0x00000076020b7812 */ /* 0x000fe200078efcff */
[----:B------:R5:W-:Y:S01]  /*d1c0*/  @P4 STG.E desc[UR22][R4.64], R123 ;  /* 0x0000007b04004986 */ /* 0x000be2000c101916 */
[-C--:B------:R-:W-:Y:S02]  /*d1d0*/  LEA.HI.X.SX32 R7, R12, R137.reuse, 0x2, P6 ;  /* 0x000000890c077211 */ /* 0x080fe400030f16ff */
[CC--:B---3--:R-:W-:Y:S02]  /*d1e0*/  LEA R8, P6, R10.reuse, R0.reuse, 0x2 ;  /* 0x000000000a087211 */ /* 0x0c8fe400078c10ff */
[----:B-1----:R-:W-:Y:S01]  /*d1f0*/  ISETP.LT.AND P4, PT, R11, UR4, !P0 ;  /* 0x000000040b007c0c */ /* 0x002fe2000c781270 */
[----:B------:R-:W1:Y:S01]  /*d200*/  LDCU UR4, c[0x0][0x39c] ;  /* 0x00007380ff0477ac */ /* 0x000e620008000800 */
[----:B------:R-:W-:Y:S01]  /*d210*/  LEA.HI.X.SX32 R9, R10, R137, 0x2, P6 ;  /* 0x000000890a097211 */ /* 0x000fe200030f16ff */
[C---:B------:R-:W-:Y:S01]  /*d220*/  IMAD R10, R3.reuse, 0x2, R10 ;  /* 0x00000002030a7824 */ /* 0x040fe200078e020a */
[----:B------:R-:W-:Y:S01]  /*d230*/  LOP3.LUT R11, R2, 0x78, RZ, 0xfc, !PT ;  /* 0x00000078020b7812 */ /* 0x000fe200078efcff */
[----:B------:R3:W-:Y:S02]  /*d240*/  @P3 STG.E desc[UR22][R6.64], R92 ;  /* 0x0000005c06003986 */ /* 0x0007e4000c101916 */
[----:B------:R-:W-:Y:S01]  /*d250*/  IMAD R12, R3, 0x2, R10 ;  /* 0x00000002030c7824 */ /* 0x000fe200078e020a */
[----:B----4-:R-:W-:Y:S01]  /*d260*/  ISETP.LT.AND P3, PT, R11, UR6, !P0 ;  /* 0x000000060b007c0c */ /* 0x010fe2000c761270 */
[----:B------:R-:W4:Y:S01]  /*d270*/  LDCU UR6, c[0x0][0x39c] ;  /* 0x00007380ff0677ac */ /* 0x000f220008000800 */
[----:B-----5:R-:W-:Y:S01]  /*d280*/  LEA R4, P6, R10, R0, 0x2 ;  /* 0x000000000a047211 */ /* 0x020fe200078c10ff */
[----:B------:R5:W-:Y:S01]  /*d290*/  @P2 STG.E desc[UR22][R8.64], R93 ;  /* 0x0000005d08002986 */ /* 0x000be2000c101916 */
[----:B------:R-:W-:-:S02]  /*d2a0*/  LOP3.LUT R11, R2, 0x7a, RZ, 0xfc, !PT ;  /* 0x0000007a020b7812 */ /* 0x000fc400078efcff */
[-C--:B------:R-:W-:Y:S01]  /*d2b0*/  LEA.HI.X.SX32 R5, R10, R137.reuse, 0x2, P6 ;  /* 0x000000890a057211 */ /* 0x080fe200030f16ff */
[----:B------:R-:W-:Y:S01]  /*d2c0*/  IMAD R10, R3, 0x2, R12 ;  /* 0x00000002030a7824 */ /* 0x000fe200078e020c */
[----:B--2---:R-:W-:Y:S01]  /*d2d0*/  ISETP.LT.AND P2, PT, R11, UR5, !P0 ;  /* 0x000000050b007c0c */ /* 0x004fe2000c741270 */
[----:B------:R-:W2:Y:S01]  /*d2e0*/  LDCU UR5, c[0x0][0x39c] ;  /* 0x00007380ff0577ac */ /* 0x000ea20008000800 */
[-C--:B---3--:R-:W-:Y:S01]  /*d2f0*/  LEA R6, P6, R12, R0.reuse, 0x2 ;  /* 0x000000000c067211 */ /* 0x088fe200078c10ff */
        /* <DEDUP_REMOVED lines=11> */
[----:B----4-:R-:W-:Y:S01]  /*d3b0*/  ISETP.LT.AND P4, PT, R11, UR6, !P0 ;  /* 0x000000060b007c0c */ /* 0x010fe2000c781270 */
[----:B------:R-:W4:Y:S01]  /*d3c0*/  LDCU UR6, c[0x0][0x39c] ;  /* 0x00007380ff0677ac */ /* 0x000f220008000800 */
[----:B------:R-:W-:Y:S01]  /*d3d0*/  LEA.HI.X.SX32 R11, R12, R137, 0x2, P6 ;  /* 0x000000890c0b7211 */ /* 0x000fe200030f16ff */
[----:B------:R-:W-:Y:S01]  /*d3e0*/  IMAD R12, R3, 0x2, R12 ;  /* 0x00000002030c7824 */ /* 0x000fe200078e020c */
[----:B------:R1:W-:Y:S01]  /*d3f0*/  @P3 STG.E desc[UR22][R8.64], R16 ;  /* 0x0000001008003986 */ /* 0x0003e2000c101916 */
[----:B--2---:R-:W-:Y:S01]  /*d400*/  ISETP.LT.AND P3, PT, R13, UR5, !P0 ;  /* 0x000000050d007c0c */ /* 0x004fe2000c761270 */
[----:B------:R-:W2:Y:S01]  /*d410*/  LDCU UR5, c[0x0][0x39c] ;  /* 0x00007380ff0577ac */ /* 0x000ea20008000800 */
[----:B------:R-:W-:Y:S01]  /*d420*/  IMAD R14, R3, 0x2, R12 ;  /* 0x00000002030e7824 */ /* 0x000fe200078e020c */
[----:B------:R4:W-:Y:S01]  /*d430*/  @P2 STG.E desc[UR22][R10.64], R17 ;  /* 0x000000110a002986 */ /* 0x0009e2000c101916 */
[----:B---3--:R-:W-:-:S02]  /*d440*/  LEA R4, P2, R12, R0, 0x2 ;  /* 0x000000000c047211 */ /* 0x008fc400078410ff */
        /* <DEDUP_REMOVED lines=9> */
[----:B----4-:R-:W-:Y:S01]  /*d4e0*/  LOP3.LUT R11, R2, 0x86, RZ, 0xfc, !PT ;  /* 0x00000086020b7812 */ /* 0x010fe200078efcff */
[C---:B------:R-:W-:Y:S01]  /*d4f0*/  IMAD R10, R3.reuse, 0x2, R14 ;  /* 0x00000002030a7824 */ /* 0x040fe200078e020e */
[----:B------:R-:W-:Y:S01]  /*d500*/  ISETP.LT.AND P5, PT, R8, UR6, !P0 ;  /* 0x0000000608007c0c */ /* 0x000fe2000c7a1270 */
[----:B------:R4:W-:Y:S01]  /*d510*/  @P4 STG.E desc[UR22][R6.64], R19 ;  /* 0x0000001306004986 */ /* 0x0009e2000c101916 */
[----:B------:R-:W-:Y:S01]  /*d520*/  LEA R8, P4, R14, R0, 0x2 ;  /* 0x000000000e087211 */ /* 0x000fe200078810ff */
[----:B------:R-:W5:Y:S01]  /*d530*/  LDCU UR6, c[0x0][0x39c] ;  /* 0x00007380ff0677ac */ /* 0x000f620008000800 */
[----:B------:R-:W-:-:S02]  /*d540*/  IMAD R12, R3, 0x2, R10 ;  /* 0x00000002030c7824 */ /* 0x000fc400078e020a */
[-C--:B------:R-:W-:Y:S02]  /*d550*/  LEA.HI.X.SX32 R9, R14, R137.reuse, 0x2, P4 ;  /* 0x000000890e097211 */ /* 0x080fe400020f16ff */
[----:B--2---:R-:W-:Y:S01]  /*d560*/  ISETP.LT.AND P4, PT, R11, UR5, !P0 ;  /* 0x000000050b007c0c */ /* 0x004fe2000c781270 */
[----:B------:R-:W2:Y:S01]  /*d570*/  LDCU UR5, c[0x0][0x39c] ;  /* 0x00007380ff0577ac */ /* 0x000ea20008000800 */
[----:B---3--:R-:W-:Y:S01]  /*d580*/  LOP3.LUT R5, R2, 0x88, RZ, 0xfc, !PT ;  /* 0x0000008802057812 */ /* 0x008fe200078efcff */
[----:B------:R3:W-:Y:S01]  /*d590*/  @P3 STG.E desc[UR22][R8.64], R156 ;  /* 0x0000009c08003986 */ /* 0x0007e2000c101916 */
[C---:B------:R-:W-:Y:S01]  /*d5a0*/  LEA R4, P6, R10.reuse, R0, 0x2 ;  /* 0x000000000a047211 */ /* 0x040fe200078c10ff */
[----:B------:R-:W-:Y:S01]  /*d5b0*/  IMAD R14, R3, 0x2, R12 ;  /* 0x00000002030e7824 */ /* 0x000fe200078e020c */
[----:B-1----:R-:W-:Y:S01]  /*d5c0*/  ISETP.LT.AND P3, PT, R5, UR4, !P0 ;  /* 0x0000000405007c0c */ /* 0x002fe2000c761270 */
[----:B------:R-:W1:Y:S01]  /*d5d0*/  LDCU UR4, c[0x0][0x39c] ;  /* 0x00007380ff0477ac */ /* 0x000e620008000800 */
[----:B------:R-:W-:-:S02]  /*d5e0*/  LEA.HI.X.SX32 R5, R10, R137, 0x2, P6 ;  /* 0x000000890a057211 */ /* 0x000fc400030f16ff */
[-C--:B----4-:R-:W-:Y:S02]  /*d5f0*/  LEA R6, P6, R12, R0.reuse, 0x2 ;  /* 0x000000000c067211 */ /* 0x090fe400078c10ff */
[----:B------:R-:W-:Y:S01]  /*d600*/  LOP3.LUT R11, R2, 0x8a, RZ, 0xfc, !PT ;  /* 0x0000008a020b7812 */ /* 0x000fe200078efcff */
[----:B------:R4:W-:Y:S01]  /*d610*/  @P2 STG.E desc[UR22][R4.64], R157 ;  /* 0x0000009d04002986 */ /* 0x0009e2000c101916 */
[-C--:B------:R-:W-:Y:S02]  /*d620*/  LEA.HI.X.SX32 R7, R12, R137.reuse, 0x2, P6 ;  /* 0x000000890c077211 */ /* 0x080fe400030f16ff */
[-C--:B------:R-:W-:Y:S02]  /*d630*/  LEA R10, P6, R14, R0.reuse, 0x2 ;  /* 0x000000000e0a7211 */ /* 0x080fe400078c10ff */
[----:B---3--:R-:W-:Y:S01]  /*d640*/  LOP3.LUT R8, R2, 0x8c, RZ, 0xfc, !PT ;  /* 0x0000008c02087812 */ /* 0x008fe200078efcff */
[----:B------:R3:W-:Y:S01]  /*d650*/  @P5 STG.E desc[UR22][R6.64], R158 ;  /* 0x0000009e06005986 */ /* 0x0007e2000c101916 */
[----:B-----5:R-:W-:Y:S01]  /*d660*/  ISETP.LT.AND P2, PT, R11, UR6, !P0 ;  /* 0x000000060b007c0c */ /* 0x020fe2000c741270 */
[----:B------:R-:W5:Y:S01]  /*d670*/  LDCU UR6, c[0x0][0x39c] ;  /* 0x00007380ff0677ac */ /* 0x000f620008000800 */
[-C--:B------:R-:W-:Y:S01]  /*d680*/  LEA.HI.X.SX32 R11, R14, R137.reuse, 0x2, P6 ;  /* 0x000000890e0b7211 */ /* 0x080fe200030f16ff */
[C---:B------:R-:W-:Y:S01]  /*d690*/  IMAD R14, R3.reuse, 0x2, R14 ;  /* 0x00000002030e7824 */ /* 0x040fe200078e020e */
[----:B--2---:R-:W-:Y:S01]  /*d6a0*/  ISETP.LT.AND P5, PT, R8, UR5, !P0 ;  /* 0x0000000508007c0c */ /* 0x004fe2000c7a1270 */
[----:B------:R-:W2:Y:S01]  /*d6b0*/  LDCU UR5, c[0x0][0x39c] ;  /* 0x00007380ff0577ac */ /* 0x000ea20008000800 */
[----:B------:R-:W-:Y:S01]  /*d6c0*/  LOP3.LUT R9, R2, 0x8e, RZ, 0xfc, !PT ;  /* 0x0000008e02097812 */ /* 0x000fe200078efcff */
[----:B------:R-:W-:Y:S01]  /*d6d0*/  IMAD R8, R3, 0x2, R14 ;  /* 0x0000000203087824 */ /* 0x000fe200078e020e */
[CC--:B----4-:R-:W-:Y:S01]  /*d6e0*/  LEA R4, P6, R14.reuse, R0.reuse, 0x2 ;  /* 0x000000000e047211 */ /* 0x0d0fe200078c10ff */
[----:B------:R4:W-:Y:S01]  /*d6f0*/  @P4 STG.E desc[UR22][R10.64], R159 ;  /* 0x0000009f0a004986 */ /* 0x0009e2000c101916 */
[----:B-1----:R-:W-:Y:S01]  /*d700*/  ISETP.LT.AND P4, PT, R9, UR4, !P0 ;  /* 0x0000000409007c0c */ /* 0x002fe2000c781270 */
[----:B------:R-:W-:Y:S01]  /*d710*/  IMAD R12, R3, 0x2, R8 ;  /* 0x00000002030c7824 */ /* 0x000fe200078e0208 */
[----:B------:R-:W-:Y:S01]  /*d720*/  LEA.HI.X.SX32 R5, R14, R137, 0x2, P6 ;  /* 0x000000890e057211 */ /* 0x000fe200030f16ff */
[----:B------:R-:W1:Y:S01]  /*d730*/  LDCU UR4, c[0x0][0x39c] ;  /* 0x00007380ff0477ac */ /* 0x000e620008000800 */
[----:B---3--:R-:W-:-:S02]  /*d740*/  LEA R6, P6, R8, R0, 0x2 ;  /* 0x0000000008067211 */ /* 0x008fc400078c10ff */
[----:B------:R-:W-:Y:S01]  /*d750*/  LOP3.LUT R9, R2, 0x90, RZ, 0xfc, !PT ;  /* 0x0000009002097812 */ /* 0x000fe200078efcff */
[----:B------:R3:W-:Y:S01]  /*d760*/  @P3 STG.E desc[UR22][R4.64], R164 ;  /* 0x000000a404003986 */ /* 0x0007e2000c101916 */
[-C--:B------:R-:W-:Y:S02]  /*d770*/  LEA.HI.X.SX32 R7, R8, R137.reuse, 0x2, P6 ;  /* 0x0000008908077211 */ /* 0x080fe400030f16ff */
[-C--:B------:R-:W-:Y:S02]  /*d780*/  LEA R8, P6, R12, R0.reuse, 0x2 ;  /* 0x000000000c087211 */ /* 0x080fe400078c10ff */
[----:B----4-:R-:W-:Y:S01]  /*d790*/  LOP3.LUT R10, R2, 0x92, RZ, 0xfc, !PT ;  /* 0x00000092020a7812 */ /* 0x010fe200078efcff */
[----:B------:R4:W-:Y:S01]  /*d7a0*/  @P2 STG.E desc[UR22][R6.64], R165 ;  /* 0x000000a506002986 */ /* 0x0009e2000c101916 */
[----:B--2---:R-:W-:Y:S01]  /*d7b0*/  ISETP.LT.AND P3, PT, R9, UR5, !P0 ;  /* 0x0000000509007c0c */ /* 0x004fe2000c761270 */
[----:B------:R-:W2:Y:S01]  /*d7c0*/  LDCU UR5, c[0x0][0x39c] ;  /* 0x00007380ff0577ac */ /* 0x000ea20008000800 */
[-C--:B------:R-:W-:Y:S01]  /*d7d0*/  LEA.HI.X.SX32 R9, R12, R137.reuse, 0x2, P6 ;  /* 0x000000890c097211 */ /* 0x080fe200030f16ff */
[C---:B------:R-:W-:Y:S01]  /*d7e0*/  IMAD R12, R3.reuse, 0x2, R12 ;  /* 0x00000002030c7824 */ /* 0x040fe200078e020c */
[----:B-----5:R-:W-:Y:S01]  /*d7f0*/  ISETP.LT.AND P2, PT, R10, UR6, !P0 ;  /* 0x000000060a007c0c */ /* 0x020fe2000c741270 */
[----:B------:R-:W5:Y:S01]  /*d800*/  LDCU UR6, c[0x0][0x39c] ;  /* 0x00007380ff0677ac */ /* 0x000f620008000800 */
[----:B------:R-:W-:Y:S01]  /*d810*/  LOP3.LUT R11, R2, 0x94, RZ, 0xfc, !PT ;  /* 0x00000094020b7812 */ /* 0x000fe200078efcff */
[----:B------:R-:W-:Y:S01]  /*d820*/  IMAD R10, R3, 0x2, R12 ;  /* 0x00000002030a7824 */ /* 0x000fe200078e020c */
[CC--:B---3--:R-:W-:Y:S01]  /*d830*/  LEA R4, P6, R12.reuse, R0.reuse, 0x2 ;  /* 0x000000000c047211 */ /* 0x0c8fe200078c10ff */
[----:B------:R3:W-:Y:S01]  /*d840*/  @P5 STG.E desc[UR22][R8.64], R166 ;  /* 0x000000a608005986 */ /* 0x0007e2000c101916 */
[----:B-1----:R-:W-:Y:S01]  /*d850*/  ISETP.LT.AND P5, PT, R11, UR4, !P0 ;  /* 0x000000040b007c0c */ /* 0x002fe2000c7a1270 */
[----:B------:R-:W1:Y:S01]  /*d860*/  LDCU UR4, c[0x0][0x39c] ;  /* 0x00007380ff0477ac */ /* 0x000e620008000800 */
[----:B------:R-:W-:Y:S01]  /*d870*/  LEA.HI.X.SX32 R5, R12, R137, 0x2, P6 ;  /* 0x000000890c057211 */ /* 0x000fe200030f16ff */
[----:B------:R-:W-:Y:S01]  /*d880*/  IMAD R12, R3, 0x2, R10 ;  /* 0x00000002030c7824 */ /* 0x000fe200078e020a */
[----:B----4-:R-:W-:-:S02]  /*d890*/  LEA R6, P6, R10, R0, 0x2 ;  /* 0x000000000a067211 */ /* 0x010fc400078c10ff */
[----:B------:R-:W-:Y:S01]  /*d8a0*/  LOP3.LUT R11, R2, 0x96, RZ, 0xfc, !PT ;  /* 0x00000096020b7812 */ /* 0x000fe200078efcff */
[----:B------:R-:W-:Y:S01]  /*d8b0*/  IMAD R14, R3, 0x2, R12 ;  /* 0x00000002030e7824 */ /* 0x000fe200078e020c */
[-C--:B------:R-:W-:Y:S01]  /*d8c0*/  LEA.HI.X.SX32 R7, R10, R137.reuse, 0x2, P6 ;  /* 0x000000890a077211 */ /* 0x080fe200030f16ff */
[----:B------:R-:W-:Y:S01]  /*d8d0*/  @P4 STG.E desc[UR22][R4.64], R167 ;  /* 0x000000a704004986 */ /* 0x000fe2000c101916 */
[----:B--2---:R-:W-:Y:S01]  /*d8e0*/  ISETP.LT.AND P4, PT, R11, UR5, !P0 ;  /* 0x000000050b007c0c */ /* 0x004fe2000c781270 */
[----:B------:R-:W2:Y:S01]  /*d8f0*/  LDCU UR5, c[0x0][0x39c] ;  /* 0x00007380ff0577ac */ /* 0x000ea20008000800 */
[----:B---3--:R-:W-:Y:S01]  /*d900*/  LEA R8, P6, R12, R0, 0x2 ;  /* 0x000000000c087211 */ /* 0x008fe200078c10ff */
[----:B------:R3:W-:Y:S01]  /*d910*/  @P3 STG.E desc[UR22][R6.64], R28 ;  /* 0x0000001c06003986 */ /* 0x0007e2000c101916 */
[----:B------:R-:W-:Y:S02]  /*d920*/  LOP3.LUT R11, R2, 0x98, RZ, 0xfc, !PT ;  /* 0x00000098020b7812 */ /* 0x000fe400078efcff */
[----:B------:R-:W-:-:S02]  /*d930*/  LEA.HI.X.SX32 R9, R12, R137, 0x2, P6 ;  /* 0x000000890c097211 */ /* 0x000fc400030f16ff */
[-C--:B------:R-:W-:Y:S02]  /*d940*/  LEA R10, P6, R14, R0.reuse, 0x2 ;  /* 0x000000000e0a7211 */ /* 0x080fe400078c10ff */
[----:B-----5:R-:W-:Y:S01]  /*d950*/  ISETP.LT.AND P3, PT, R11, UR6, !P0 ;  /* 0x000000060b007c0c */ /* 0x020fe2000c761270 */
        /* <DEDUP_REMOVED lines=25> */
[-C--:B------:R-:W-:Y:S01]  /*daf0*/  LEA.HI.X.SX32 R9, R12, R137.reuse, 0x2, P3 ;  /* 0x000000890c097211 */ /* 0x080fe200018f16ff */
[----:B------:R-:W-:Y:S01]  /*db00*/  IMAD R12, R3, 0x2, R10 ;  /* 0x00000002030c7824 */ /* 0x000fe200078e020a */
[----:B-1----:R-:W-:Y:S01]  /*db10*/  ISETP.LT.AND P3, PT, R11, UR4, !P0 ;  /* 0x000000040b007c0c */ /* 0x002fe2000c761270 */
[----:B------:R-:W1:Y:S01]  /*db20*/  LDCU UR4, c[0x0][0x39c] ;  /* 0x00007380ff0477ac */ /* 0x000e620008000800 */
[----:B-----5:R-:W-:Y:S01]  /*db30*/  LOP3.LUT R5, R2, 0xa2, RZ, 0xfc, !PT ;  /* 0x000000a202057812 */ /* 0x020fe200078efcff */
[----:B------:R5:W-:Y:S01]  /*db40*/  @P2 STG.E desc[UR22][R8.64], R37 ;  /* 0x0000002508002986 */ /* 0x000be2000c101916 */
[C---:B------:R-:W-:Y:S01]  /*db50*/  LEA R4, P6, R10.reuse, R0, 0x2 ;  /* 0x000000000a047211 */ /* 0x040fe200078c10ff */
[----:B------:R-:W-:Y:S01]  /*db60*/  IMAD R14, R3, 0x2, R12 ;  /* 0x00000002030e7824 */ /* 0x000fe200078e020c */
[----:B--2---:R-:W-:Y:S01]  /*db70*/  ISETP.LT.AND P2, PT, R5, UR5, !P0 ;  /* 0x0000000505007c0c */ /* 0x004fe2000c741270 */
[----:B------:R-:W2:Y:S01]  /*db80*/  LDCU UR5, c[0x0][0x39c] ;  /* 0x00007380ff0577ac */ /* 0x000ea20008000800 */
        /* <DEDUP_REMOVED lines=12> */
[----:B-1----:R-:W-:Y:S01]  /*dc50*/  ISETP.LT.AND P4, PT, R8, UR4, !P0 ;  /* 0x0000000408007c0c */ /* 0x002fe2000c781270 */
[----:B------:R-:W1:Y:S01]  /*dc60*/  LDCU UR4, c[0x0][0x39c] ;  /* 0x00007380ff0477ac */ /* 0x000e620008000800 */
[----:B------:R-:W-:Y:S01]  /*dc70*/  LOP3.LUT R9, R2, 0xa8, RZ, 0xfc, !PT ;  /* 0x000000a802097812 */ /* 0x000fe200078efcff */
[----:B------:R-:W-:Y:S01]  /*dc80*/  IMAD R8, R3, 0x2, R14 ;  /* 0x0000000203087824 */ /* 0x000fe200078e020e */
[CC--:B---3--:R-:W-:Y:S01]  /*dc90*/  LEA R4, P6, R14.reuse, R0.reuse, 0x2 ;  /* 0x000000000e047211 */ /* 0x0c8fe200078c10ff */
[----:B------:R3:W-:Y:S01]  /*dca0*/  @P3 STG.E desc[UR22][R10.64], R44 ;  /* 0x0000002c0a003986 */ /* 0x0007e2000c101916 */
[----:B--2---:R-:W-:Y:S01]  /*dcb0*/  ISETP.LT.AND P3, PT, R9, UR5, !P0 ;  /* 0x0000000509007c0c */ /* 0x004fe2000c761270 */
[----:B------:R-:W-:Y:S01]  /*dcc0*/  IMAD R12, R3, 0x2, R8 ;  /* 0x00000002030c7824 */ /* 0x000fe200078e0208 */
[----:B------:R-:W-:Y:S01]  /*dcd0*/  LEA.HI.X.SX32 R5, R14, R137, 0x2, P6 ;  /* 0x000000890e057211 */ /* 0x000fe200030f16ff */
[----:B------:R-:W2:Y:S01]  /*dce0*/  LDCU UR5, c[0x0][0x39c] ;  /* 0x00007380ff0577ac */ /* 0x000ea20008000800 */
[----:B-----5:R-:W-:-:S02]  /*dcf0*/  LEA R6, P6, R8, R0, 0x2 ;  /* 0x0000000008067211 */ /* 0x020fc400078c10ff */
[----:B------:R-:W-:Y:S01]  /*dd00*/  LOP3.LUT R9, R2, 0xaa, RZ, 0xfc, !PT ;  /* 0x000000aa02097812 */ /* 0x000fe200078efcff */
[----:B------:R5:W-:Y:S01]  /*dd10*/  @P2 STG.E desc[UR22][R4.64], R45 ;  /* 0x0000002d04002986 */ /* 0x000be2000c101916 */
[-C--:B------:R-:W-:Y:S02]  /*dd20*/  LEA.HI.X.SX32 R7, R8, R137.reuse, 0x2, P6 ;  /* 0x0000008908077211 */ /* 0x080fe400030f16ff */
[-C--:B------:R-:W-:Y:S02]  /*dd30*/  LEA R8, P6, R12, R0.reuse, 0x2 ;  /* 0x000000000c087211 */ /* 0x080fe400078c10ff */
[----:B---3--:R-:W-:Y:S01]  /*dd40*/  LOP3.LUT R10, R2, 0xac, RZ, 0xfc, !PT ;  /* 0x000000ac020a7812 */ /* 0x008fe200078efcff */
[----:B------:R3:W-:Y:S01]  /*dd50*/  @P5 STG.E desc[UR22][R6.64], R46 ;  /* 0x0000002e06005986 */ /* 0x0007e2000c101916 */
[----:B-1----:R-:W-:Y:S01]  /*dd60*/  ISETP.LT.AND P2, PT, R9, UR4, !P0 ;  /* 0x0000000409007c0c */ /* 0x002fe2000c741270 */
[----:B------:R-:W1:Y:S01]  /*dd70*/  LDCU UR4, c[0x0][0x39c] ;  /* 0x00007380ff0477ac */ /* 0x000e620008000800 */
        /* <DEDUP_REMOVED lines=8> */
[----:B--2---:R-:W-:Y:S01]  /*de00*/  ISETP.LT.AND P4, PT, R11, UR5, !P0 ;  /* 0x000000050b007c0c */ /* 0x004fe2000c781270 */
[----:B------:R-:W2:Y:S01]  /*de10*/  LDCU UR5, c[0x0][0x39c] ;  /* 0x00007380ff0577ac */ /* 0x000ea20008000800 */
[----:B------:R-:W-:Y:S01]  /*de20*/  LEA.HI.X.SX32 R5, R12, R137, 0x2, P6 ;  /* 0x000000890c057211 */ /* 0x000fe200030f16ff */
[----:B------:R-:W-:Y:S01]  /*de30*/  IMAD R12, R3, 0x2, R10 ;  /* 0x00000002030c7824 */ /* 0x000fe200078e020a */
[----:B---3--:R-:W-:-:S02]  /*de40*/  LEA R6, P6, R10, R0, 0x2 ;  /* 0x000000000a067211 */ /* 0x008fc400078c10ff */
[----:B------:R-:W-:Y:S01]  /*de50*/  LOP3.LUT R11, R2, 0xb0, RZ, 0xfc, !PT ;  /* 0x000000b0020b7812 */ /* 0x000fe200078efcff */
[----:B------:R-:W-:Y:S01]  /*de60*/  IMAD R14, R3, 0x2, R12 ;  /* 0x00000002030e7824 */ /* 0x000fe200078e020c */
[-C--:B------:R-:W-:Y:S01]  /*de70*/  LEA.HI.X.SX32 R7, R10, R137.reuse, 0x2, P6 ;  /* 0x000000890a077211 */ /* 0x080fe200030f16ff */
[----:B------:R-:W-:Y:S01]  /*de80*/  @P3 STG.E desc[UR22][R4.64], R52 ;  /* 0x0000003404003986 */ /* 0x000fe2000c101916 */
[----:B-1----:R-:W-:Y:S01]  /*de90*/  ISETP.LT.AND P3, PT, R11, UR4, !P0 ;  /* 0x000000040b007c0c */ /* 0x002fe2000c761270 */
[----:B------:R-:W1:Y:S01]  /*dea0*/  LDCU UR4, c[0x0][0x39c] ;  /* 0x00007380ff0477ac */ /* 0x000e620008000800 */
        /* <DEDUP_REMOVED lines=11> */
[----:B--2---:R-:W-:Y:S01]  /*df60*/  ISETP.LT.AND P5, PT, R12, UR5, !P0 ;  /* 0x000000050c007c0c */ /* 0x004fe2000c7a1270 */
[----:B------:R-:W2:Y:S01]  /*df70*/  LDCU UR5, c[0x0][0x39c] ;  /* 0x00007380ff0577ac */ /* 0x000ea20008000800 */
[----:B---3--:R-:W-:Y:S01]  /*df80*/  LOP3.LUT R7, R2, 0xb6, RZ, 0xfc, !PT ;  /* 0x000000b602077812 */ /* 0x008fe200078efcff */
[----:B------:R-:W-:Y:S01]  /*df90*/  IMAD R12, R3, 0x2, R14 ;  /* 0x00000002030c7824 */ /* 0x000fe200078e020e */
[----:B------:R3:W-:Y:S01]  /*dfa0*/  @P4 STG.E desc[UR22][R10.64], R55 ;  /* 0x000000370a004986 */ /* 0x0007e2000c101916 */
[----:B------:R-:W-:-:S03]  /*dfb0*/  LEA R4, P4, R14, R0, 0x2 ;  /* 0x000000000e047211 */ /* 0x000fc600078810ff */
[-C--:B------:R-:W-:Y:S02]  /*dfc0*/  LEA R6, P6, R12, R0.reuse, 0x2 ;  /* 0x000000000c067211 */ /* 0x080fe400078c10ff */
[-C--:B------:R-:W-:Y:S02]  /*dfd0*/  LEA.HI.X.SX32 R5, R14, R137.reuse, 0x2, P4 ;  /* 0x000000890e057211 */ /* 0x080fe400020f16ff */
[----:B-1----:R-:W-:Y:S01]  /*dfe0*/  ISETP.LT.AND P4, PT, R7, UR4, !P0 ;  /* 0x0000000407007c0c */ /* 0x002fe2000c781270 */
[----:B------:R-:W1:Y:S01]  /*dff0*/  LDCU UR4, c[0x0][0x39c] ;  /* 0x00007380ff0477ac */ /* 0x000e620008000800 */
        /* <DEDUP_REMOVED lines=12> */
[----:B--2---:R-:W-:Y:S01]  /*e0c0*/  ISETP.LT.AND P2, PT, R11, UR5, !P0 ;  /* 0x000000050b007c0c */ /* 0x004fe2000c741270 */
[----:B------:R-:W2:Y:S01]  /*e0d0*/  LDCU UR5, c[0x0][0x39c] ;  /* 0x00007380ff0577ac */ /* 0x000ea20008000800 */
[----:B-----5:R-:W-:Y:S01]  /*e0e0*/  LOP3.LUT R5, R2, 0xbc, RZ, 0xfc, !PT ;  /* 0x000000bc02057812 */ /* 0x020fe200078efcff */
[----:B------:R5:W-:Y:S01]  /*e0f0*/  @P5 STG.E desc[UR22][R8.64], R62 ;  /* 0x0000003e08005986 */ /* 0x000be2000c101916 */
[C---:B------:R-:W-:Y:S01]  /*e100*/  LEA R4, P6, R10.reuse, R0, 0x2 ;  /* 0x000000000a047211 */ /* 0x040fe200078c10ff */
[----:B------:R-:W-:Y:S01]  /*e110*/  IMAD R14, R3, 0x2, R12 ;  /* 0x00000002030e7824 */ /* 0x000fe200078e020c */
        /* <DEDUP_REMOVED lines=176> */
[----:B--2---:R-:W-:Y:S01]  /*ec20*/  ISETP.LT.AND P4, PT, R11, UR5, !P0 ;  /* 0x000000050b007c0c */ /* 0x004fe2000c781270 */
[----:B------:R-:W2:Y:S01]  /*ec30*/  LDCU UR5, c[0x0][0x39c] ;  /* 0x00007380ff0577ac */ /* 0x000ea20008000800 */
[----:B-----5:R-:W-:Y:S01]  /*ec40*/  LOP3.LUT R5, R2, 0xf0, RZ, 0xfc, !PT ;  /* 0x000000f002057812 */ /* 0x020fe200078efcff */
[----:B------:R5:W-:Y:S01]  /*ec50*/  @P3 STG.E desc[UR22][R8.64], R116 ;  /* 0x0000007408003986 */ /* 0x000be2000c101916 */
[----:B------:R-:W-:-:S02]  /*ec60*/  LEA R4, P6, R10, R0, 0x2 ;  /* 0x000000000a047211 */ /* 0x000fc400078c10ff */
[----:B-1----:R-:W-:Y:S01]  /*ec70*/  ISETP.LT.AND P3, PT, R5, UR4, !P0 ;  /* 0x0000000405007c0c */ /* 0x002fe2000c761270 */
[----:B------:R-:W1:Y:S01]  /*ec80*/  LDCU UR4, c[0x0][0x39c] ;  /* 0x00007380ff0477ac */ /* 0x000e620008000800 */
[-C--:B------:R-:W-:Y:S01]  /*ec90*/  LEA.HI.X.SX32 R5, R10, R137.reuse, 0x2, P6 ;  /* 0x000000890a057211 */ /* 0x080fe200030f16ff */
[----:B------:R-:W-:Y:S01]  /*eca0*/  IMAD R10, R3, 0x2, R12 ;  /* 0x00000002030a7824 */ /* 0x000fe200078e020c */
[----:B---3--:R-:W-:Y:S02]  /*ecb0*/  LEA R6, P6, R12, R0, 0x2 ;  /* 0x000000000c067211 */ /* 0x008fe400078c10ff */
[----:B------:R-:W-:Y:S01]  /*ecc0*/  LOP3.LUT R11, R2, 0xf2, RZ, 0xfc, !PT ;  /* 0x000000f2020b7812 */ /* 0x000fe200078efcff */
[----:B------:R3:W-:Y:S01]  /*ecd0*/  @P2 STG.E desc[UR22][R4.64], R117 ;  /* 0x0000007504002986 */ /* 0x0007e2000c101916 */
[----:B------:R-:W-:Y:S02]  /*ece0*/  LEA.HI.X.SX32 R7, R12, R137, 0x2, P6 ;  /* 0x000000890c077211 */ /* 0x000fe400030f16ff */
[----:B----4-:R-:W-:-:S02]  /*ecf0*/  ISETP.LT.AND P2, PT, R11, UR6, !P0 ;  /* 0x000000060b007c0c */ /* 0x010fc4000c741270 */
[----:B------:R-:W-:Y:S01]  /*ed00*/  LOP3.LUT R11, R2, 0xf4, RZ, 0xfc, !PT ;  /* 0x000000f4020b7812 */ /* 0x000fe200078efcff */
[----:B------:R4:W-:Y:S01]  /*ed10*/  @P5 STG.E desc[UR22][R6.64], R118 ;  /* 0x0000007606005986 */ /* 0x0009e2000c101916 */
[C---:B-----5:R-:W-:Y:S02]  /*ed20*/  LEA R8, P6, R10.reuse, R0, 0x2 ;  /* 0x000000000a087211 */ /* 0x060fe400078c10ff */
[----:B--2---:R-:W-:Y:S01]  /*ed30*/  ISETP.LT.AND P5, PT, R11, UR5, !P0 ;  /* 0x000000050b007c0c */ /* 0x004fe2000c7a1270 */
[----:B------:R-:W2:Y:S01]  /*ed40*/  LDCU UR5, c[0x0][0x39c] ;  /* 0x00007380ff0577ac */ /* 0x000ea20008000800 */
[----:B------:R-:W-:Y:S01]  /*ed50*/  LEA.HI.X.SX32 R9, R10, R137, 0x2, P6 ;  /* 0x000000890a097211 */ /* 0x000fe200030f16ff */
[----:B------:R-:W-:Y:S01]  /*ed60*/  IMAD R10, R3, 0x2, R10 ;  /* 0x00000002030a7824 */ /* 0x000fe200078e020a */
[----:B------:R-:W-:-:S03]  /*ed70*/  LOP3.LUT R11, R2, 0xf6, RZ, 0xfc, !PT ;  /* 0x000000f6020b7812 */ /* 0x000fc600078efcff */
[----:B------:R-:W-:Y:S01]  /*ed80*/  IMAD R12, R3, 0x2, R10 ;  /* 0x00000002030c7824 */ /* 0x000fe200078e020a */
[CC--:B---3--:R-:W-:Y:S01]  /*ed90*/  LEA R4, P6, R10.reuse, R0.reuse, 0x2 ;  /* 0x000000000a047211 */ /* 0x0c8fe200078c10ff */
[----:B------:R3:W-:Y:S01]  /*eda0*/  @P4 STG.E desc[UR22][R8.64], R119 ;  /* 0x0000007708004986 */ /* 0x0007e2000c101916 */
[----:B-1----:R-:W-:Y:S01]  /*edb0*/  ISETP.LT.AND P4, PT, R11, UR4, !P0 ;  /* 0x000000040b007c0c */ /* 0x002fe2000c781270 */
[C---:B------:R-:W-:Y:S01]  /*edc0*/  IMAD R14, R3.reuse, 0x2, R12 ;  /* 0x00000002030e7824 */ /* 0x040fe200078e020c */
[-C--:B------:R-:W-:Y:S01]  /*edd0*/  LEA.HI.X.SX32 R5, R10, R137.reuse, 0x2, P6 ;  /* 0x000000890a057211 */ /* 0x080fe200030f16ff */
[----:B------:R-:W1:Y:S01]  /*ede0*/  LDCU UR4, c[0x0][0x39c] ;  /* 0x00007380ff0477ac */ /* 0x000e620008000800 */
[----:B------:R-:W-:Y:S01]  /*edf0*/  LOP3.LUT R10, R2, 0xf8, RZ, 0xfc, !PT ;  /* 0x000000f8020a7812 */ /* 0x000fe200078efcff */
[C---:B------:R-:W-:Y:S01]  /*ee00*/  IMAD R16, R3.reuse, 0x2, R14 ;  /* 0x0000000203107824 */ /* 0x040fe200078e020e */
[-C--:B----4-:R-:W-:Y:S01]  /*ee10*/  LEA R6, P6, R12, R0.reuse, 0x2 ;  /* 0x000000000c067211 */ /* 0x090fe200078c10ff */
[----:B------:R4:W-:Y:S01]  /*ee20*/  @P3 STG.E desc[UR22][R4.64], R128 ;  /* 0x0000008004003986 */ /* 0x0009e2000c101916 */
[----:B------:R-:W-:Y:S01]  /*ee30*/  LOP3.LUT R2, R2, 0xfc, RZ, 0xfc, !PT ;  /* 0x000000fc02027812 */ /* 0x000fe200078efcff */
[C---:B------:R-:W-:Y:S01]  /*ee40*/  IMAD R18, R3.reuse, 0x2, R16 ;  /* 0x0000000203127824 */ /* 0x040fe200078e0210 */
[----:B--2---:R-:W-:Y:S01]  /*ee50*/  ISETP.LT.AND P3, PT, R10, UR5, !P0 ;  /* 0x000000050a007c0c */ /* 0x004fe2000c761270 */
[----:B------:R-:W2:Y:S01]  /*ee60*/  LDCU UR5, c[0x0][0x39c] ;  /* 0x00007380ff0577ac */ /* 0x000ea20008000800 */
[----:B------:R-:W-:Y:S01]  /*ee70*/  LEA.HI.X.SX32 R7, R12, R137, 0x2, P6 ;  /* 0x000000890c077211 */ /* 0x000fe200030f16ff */
[----:B------:R-:W-:Y:S01]  /*ee80*/  IMAD R20, R3, 0x2, R18 ;  /* 0x0000000203147824 */ /* 0x000fe200078e0212 */
[----:B------:R-:W-:-:S03]  /*ee90*/  LEA R10, P6, R16, R0, 0x2 ;  /* 0x00000000100a7211 */ /* 0x000fc600078c10ff */
[----:B------:R5:W-:Y:S01]  /*eea0*/  @P2 STG.E desc[UR22][R6.64], R129 ;  /* 0x0000008106002986 */ /* 0x000be2000c101916 */
[-C--:B---3--:R-:W-:Y:S01]  /*eeb0*/  LEA R8, P2, R14, R0.reuse, 0x2 ;  /* 0x000000000e087211 */ /* 0x088fe200078410ff */
[C---:B------:R-:W-:Y:S01]  /*eec0*/  IMAD R22, R3.reuse, 0x2, R20 ;  /* 0x0000000203167824 */ /* 0x040fe200078e0214 */
[-C--:B------:R-:W-:Y:S02]  /*eed0*/  LEA.HI.X.SX32 R11, R16, R137.reuse, 0x2, P6 ;  /* 0x00000089100b7211 */ /* 0x080fe400030f16ff */
[-C--:B------:R-:W-:Y:S01]  /*eee0*/  LEA.HI.X.SX32 R9, R14, R137.reuse, 0x2, P2 ;  /* 0x000000890e097211 */ /* 0x080fe200010f16ff */
[----:B------:R-:W-:Y:S01]  /*eef0*/  IMAD R3, R3, 0x2, R22 ;  /* 0x0000000203037824 */ /* 0x000fe200078e0216 */
[-C--:B----4-:R-:W-:Y:S02]  /*ef00*/  LEA R4, P6, R18, R0.reuse, 0x2 ;  /* 0x0000000012047211 */ /* 0x090fe400078c10ff */
[----:B------:R-:W-:Y:S01]  /*ef10*/  LEA R12, P2, R20, R0, 0x2 ;  /* 0x00000000140c7211 */ /* 0x000fe200078410ff */
[----:B------:R3:W-:Y:S01]  /*ef20*/  @P5 STG.E desc[UR22][R8.64], R130 ;  /* 0x0000008208005986 */ /* 0x0007e2000c101916 */
[----:B------:R-:W-:-:S02]  /*ef30*/  LEA.HI.X.SX32 R5, R18, R137, 0x2, P6 ;  /* 0x0000008912057211 */ /* 0x000fc400030f16ff */
[-C--:B------:R-:W-:Y:S01]  /*ef40*/  LEA.HI.X.SX32 R13, R20, R137.reuse, 0x2, P2 ;  /* 0x00000089140d7211 */ /* 0x080fe200010f16ff */
[----:B------:R3:W-:Y:S01]  /*ef50*/  @P4 STG.E desc[UR22][R10.64], R131 ;  /* 0x000000830a004986 */ /* 0x0007e2000c101916 */
[-C--:B-----5:R-:W-:Y:S02]  /*ef60*/  LEA R6, P6, R3, R0.reuse, 0x2 ;  /* 0x0000000003067211 */ /* 0x0a0fe400078c10ff */
[----:B-1----:R-:W-:Y:S01]  /*ef70*/  ISETP.LT.AND P2, PT, R15, UR4, !P0 ;  /* 0x000000040f007c0c */ /* 0x002fe2000c741270 */
[----:B------:R3:W-:Y:S01]  /*ef80*/  @P3 STG.E desc[UR22][R4.64], R192 ;  /* 0x000000c004003986 */ /* 0x0007e2000c101916 */
[----:B--2---:R-:W-:Y:S02]  /*ef90*/  ISETP.LT.AND P0, PT, R2, UR5, !P0 ;  /* 0x0000000502007c0c */ /* 0x004fe4000c701270 */
[----:B------:R-:W-:Y:S02]  /*efa0*/  LEA.HI.X.SX32 R7, R3, R137, 0x2, P6 ;  /* 0x0000008903077211 */ /* 0x000fe400030f16ff */
[----:B------:R-:W-:-:S04]  /*efb0*/  LEA R2, P6, R22, R0, 0x2 ;  /* 0x0000000016027211 */ /* 0x000fc800078c10ff */
[----:B------:R-:W-:-:S03]  /*efc0*/  LEA.HI.X.SX32 R3, R22, R137, 0x2, P6 ;  /* 0x0000008916037211 */ /* 0x000fc600030f16ff */
[----:B------:R3:W-:Y:S04]  /*efd0*/  @P2 STG.E desc[UR22][R12.64], R193 ;  /* 0x000000c10c002986 */ /* 0x0007e8000c101916 */
[----:B------:R3:W-:Y:S04]  /*efe0*/  @P0 STG.E desc[UR22][R2.64], R194 ;  /* 0x000000c202000986 */ /* 0x0007e8000c101916 */
[----:B------:R3:W-:Y:S01]  /*eff0*/  @P1 STG.E desc[UR22][R6.64], R195 ;  /* 0x000000c306001986 */ /* 0x0007e2000c101916 */
[----:B------:R-:W-:Y:S06]  /*f000*/  BAR.SYNC.DEFER_BLOCKING 0x0 ;  /* 0x0000000000007b1d */ /* 0x000fec0000010000 */
[----:B------:R-:W-:Y:S05]  /*f010*/  BRA.U UP0, `(.L_x_13) ;  /* 0x0000000100a07547 */ /* 0x000fea000b800000 */
[----:B------:R-:W1:Y:S01]  /*f020*/  S2UR UR5, SR_CgaCtaId ;  /* 0x00000000000579c3 */ /* 0x000e620000008800 */
[----:B------:R-:W-:Y:S01]  /*f030*/  NOP ;  /* 0x0000000000007918 */ /* 0x000fe20000000000 */
[----:B------:R-:W-:Y:S01]  /*f040*/  UMOV UR4, 0x50 ;  /* 0x0000005000047882 */ /* 0x000fe20000000000 */
[----:B------:R-:W-:Y:S02]  /*f050*/  IMAD.U32 R0, RZ, RZ, UR28 ;  /* 0x0000001cff007e24 */ /* 0x000fe4000f8e00ff */
[----:B---3--:R-:W-:Y:S02]  /*f060*/  IMAD.MOV.U32 R3, RZ, RZ, 0xff ;  /* 0x000000ffff037424 */ /* 0x008fe400078e00ff */
[----:B------:R-:W-:Y:S01]  /*f070*/  IMAD.MOV.U32 R7, RZ, RZ, 0x1 ;  /* 0x00000001ff077424 */ /* 0x000fe200078e00ff */
[----:B------:R-:W-:-:S04]  /*f080*/  LOP3.LUT R0, R0, 0xffff, RZ, 0xc0, !PT ;  /* 0x0000ffff00007812 */ /* 0x000fc800078ec0ff */
[----:B------:R-:W-:-:S05]  /*f090*/  SHF.R.U32.HI R0, RZ, 0x5, R0 ;  /* 0x00000005ff007819 */ /* 0x000fca0000011600 */
[----:B------:R-:W-:Y:S01]  /*f0a0*/  VIADD R2, R0, 0x10 ;  /* 0x0000001000027836 */ /* 0x000fe20000000000 */
[----:B------:R-:W-:Y:S01]  /*f0b0*/  SHF.L.U32 R0, R3, R0, RZ ;  /* 0x0000000003007219 */ /* 0x000fe200000006ff */
[----:B-1----:R-:W-:-:S03]  /*f0c0*/  ULEA UR6, UR5, UR4, 0x18 ;  /* 0x0000000405067291 */ /* 0x002fc6000f8ec0ff */
[----:B------:R-:W-:-:S04]  /*f0d0*/  SHF.L.U32 R3, R7, R2, RZ ;  /* 0x0000000207037219 */ /* 0x000fc800000006ff */
[----:B------:R-:W-:Y:S02]  /*f0e0*/  LOP3.LUT R0, R3, R0, RZ, 0xfc, !PT ;  /* 0x0000000003007212 */ /* 0x000fe400078efcff */
[----:B------:R-:W1:Y:S02]  /*f0f0*/  LDS R5, [UR6] ;  /* 0x00000006ff057984 */ /* 0x000e640008000800 */
[C---:B------:R-:W-:Y:S02]  /*f100*/  LOP3.LUT R2, R0.reuse, 0xffff, RZ, 0xc0, !PT ;  /* 0x0000ffff00027812 */ /* 0x040fe400078ec0ff */
[----:B-1----:R-:W-:-:S04]  /*f110*/  LOP3.LUT R3, R0, 0xffff, R5, 0x80, !PT ;  /* 0x0000ffff00037812 */ /* 0x002fc800078e8005 */
[----:B------:R-:W-:-:S13]  /*f120*/  ISETP.NE.AND P0, PT, R3, R2, PT ;  /* 0x000000020300720c */ /* 0x000fda0003f05270 */
[----:B------:R-:W-:Y:S05]  /*f130*/  @P0 BRA `(.L_x_14) ;  /* 0x0000000000500947 */ /* 0x000fea0003800000 */
[----:B------:R-:W-:Y:S02]  /*f140*/  SHF.R.U32.HI R5, RZ, 0x10, R5 ;  /* 0x00000010ff057819 */ /* 0x000fe40000011605 */
[----:B------:R-:W-:-:S04]  /*f150*/  SHF.R.U32.HI R2, RZ, 0x10, R0 ;  /* 0x00000010ff027819 */ /* 0x000fc80000011600 */
[----:B------:R-:W-:-:S04]  /*f160*/  LOP3.LUT R5, R5, R2, RZ, 0xc0, !PT ;  /* 0x0000000205057212 */ /* 0x000fc800078ec0ff */
[----:B------:R-:W-:-:S13]  /*f170*/  ISETP.NE.AND P0, PT, R5, R2, PT ;  /* 0x000000020500720c */ /* 0x000fda0003f05270 */
[----:B------:R-:W-:Y:S05]  /*f180*/  @P0 BRA `(.L_x_15) ;  /* 0x0000000000300947 */ /* 0x000fea0003800000 */
[----:B------:R-:W-:Y:S01]  /*f190*/  R2UR UR4, R0 ;  /* 0x00000000000472ca */ /* 0x000fe200000e0000 */
[----:B------:R-:W-:Y:S01]  /*f1a0*/  VOTEU.ANY UR5, UPT, PT ;  /* 0x0000000000057886 */ /* 0x000fe200038e0100 */
[----:B------:R-:W1:Y:S01]  /*f1b0*/  S2R R0, SR_LANEID ;  /* 0x0000000000007919 */ /* 0x000e620000000000 */
[----:B------:R-:W-:-:S10]  /*f1c0*/  UFLO.U32 UR5, UR5 ;  /* 0x00000005000572bd */ /* 0x000fd400080e0000 */
[----:B------:R-:W-:-:S06]  /*f1d0*/  ULOP3.LUT UR4, URZ, UR4, URZ, 0x33, !UPT ;  /* 0x00000004ff047292 */ /* 0x000fcc000f8e33ff */
[----:B------:R-:W-:-:S04]  /*f1e0*/  IMAD.U32 R2, RZ, RZ, UR4 ;  /* 0x00000004ff027e24 */ /* 0x000fc8000f8e00ff */
[----:B------:R-:W2:Y:S02]  /*f1f0*/  REDUX UR7, R2 ;  /* 0x00000000020773c4 */ /* 0x000ea40000000000 */
[----:B------:R4:W-:Y:S01]  /*f200*/  UTCATOMSWS.AND URZ, UR4 ;  /* 0x0000000400ff79e3 */ /* 0x0009e20008000000 */
[----:B-1----:R-:W-:Y:S01]  /*f210*/  ISETP.EQ.U32.AND P0, PT, R0, UR5, PT ;  /* 0x0000000500007c0c */ /* 0x002fe2000bf02070 */
[----:B--2---:R-:W-:-:S12]  /*f220*/  IMAD.U32 R0, RZ, RZ, UR7 ;  /* 0x00000007ff007e24 */ /* 0x004fd8000f8e00ff */
[----:B------:R4:W-:Y:S01]  /*f230*/  @P0 ATOMS.AND RZ, [UR6], R0 ;  /* 0x00000000ffff098c */ /* 0x0009e2000a800006 */
[----:B------:R-:W-:Y:S05]  /*f240*/  BRA `(.L_x_13) ;  /* 0x0000000000147947 */ /* 0x000fea0003800000 */
.L_x_15:
[----:B------:R-:W-:-:S07]  /*f250*/  MOV R2, 0xf270 ;  /* 0x0000f27000027802 */ /* 0x000fce0000000f00 */
[----:B------:R-:W-:Y:S05]  /*f260*/  CALL.REL.NOINC `($__internal_0_$__cuda_sm10x_tcgen05_guardrail_trap_col_being_dealloced_not_returned_by_alloc) ;  /* 0x00000000002c7944 */ /* 0x000fea0003c00000 */
[----:B------:R-:W-:Y:S05]  /*f270*/  BRA `(.L_x_13) ;  /* 0x0000000000087947 */ /* 0x000fea0003800000 */
.L_x_14:
[----:B------:R-:W-:-:S07]  /*f280*/  MOV R2, 0xf2a0 ;  /* 0x0000f2a000027802 */ /* 0x000fce0000000f00 */
[----:B------:R-:W-:Y:S05]  /*f290*/  CALL.REL.NOINC `($__internal_2_$__cuda_sm10x_tcgen05_guardrail_trap_unallocated_columns_being_dealloced) ;  /* 0x0000000000387944 */ /* 0x000fea0003c00000 */
.L_x_13:
[----:B------:R-:W-:Y:S01]  /*f2a0*/  NOP ;  /* 0x0000000000007918 */ /* 0x000fe20000000000 */
[----:B----4-:R-:W-:Y:S05]  /*f2b0*/  EXIT ;  /* 0x000000000000794d */ /* 0x010fea0003800000 */
.L_x_9:
[----:B------:R-:W1:Y:S02]  /*f2c0*/  SYNCS.PHASECHK.TRANS64.TRYWAIT P0, [UR20], R179 ;  /* 0x000000b3ff0075a7 */ /* 0x000e640008001114 */
[----:B-1----:R-:W-:Y:S05]  /*f2d0*/  @!P0 BRA `(.L_x_9) ;  /* 0xfffffffc00f88947 */ /* 0x002fea000383ffff */
[----:B------:R-:W-:Y:S05]  /*f2e0*/  BRA `(.L_x_16) ;  /* 0xffffff9400a87947 */ /* 0x000fea000383ffff */
.L_x_12:
[----:B------:R-:W1:Y:S02]  /*f2f0*/  SYNCS.PHASECHK.TRANS64.TRYWAIT P6, [UR12], R4 ;  /* 0x00000004ff0075a7 */ /* 0x000e6400080c110c */
[----:B-1----:R-:W-:Y:S05]  /*f300*/  @!P6 BRA `(.L_x_12) ;  /* 0xfffffffc00f8e947 */ /* 0x002fea000383ffff */
[----:B------:R-:W-:Y:S05]  /*f310*/  BRA `(.L_x_11) ;  /* 0xffffffb8002c7947 */ /* 0x000fea000383ffff */
        .weak           $__internal_0_$__cuda_sm10x_tcgen05_guardrail_trap_col_being_dealloced_not_returned_by_alloc
        .type           $__internal_0_$__cuda_sm10x_tcgen05_guardrail_trap_col_being_dealloced_not_returned_by_alloc,@function
        .size           $__internal_0_$__cuda_sm10x_tcgen05_guardrail_trap_col_being_dealloced_not_returned_by_alloc,($__internal_1_$__cuda_sm10x_tcgen05_guardrail_trap_phase_invalid_during_alloc - $__internal_0_$__cuda_sm10x_tcgen05_guardrail_trap_col_being_dealloced_not_returned_by_alloc)
$__internal_0_$__cuda_sm10x_tcgen05_guardrail_trap_col_being_dealloced_not_returned_by_alloc:
[----:B------:R-:W-:Y:S05]  /*f320*/  BPT.TRAP 0x1 ;  /* 0x000000040000795c */ /* 0x000fea0000300000 */
[----:B------:R-:W-:-:S04]  /*f330*/  IMAD.MOV.U32 R3, RZ, RZ, 0x0 ;  /* 0x00000000ff037424 */ /* 0x000fc800078e00ff */
[----:B------:R-:W-:Y:S05]  /*f340*/  RET.REL.NODEC R2 `(matmul_kernel) ;  /* 0xffffff0c022c7950 */ /* 0x000fea0003c3ffff */
        .weak           $__internal_1_$__cuda_sm10x_tcgen05_guardrail_trap_phase_invalid_during_alloc
        .type           $__internal_1_$__cuda_sm10x_tcgen05_guardrail_trap_phase_invalid_during_alloc,@function
        .size           $__internal_1_$__cuda_sm10x_tcgen05_guardrail_trap_phase_invalid_during_alloc,($__internal_2_$__cuda_sm10x_tcgen05_guardrail_trap_unallocated_columns_being_dealloced - $__internal_1_$__cuda_sm10x_tcgen05_guardrail_trap_phase_invalid_during_alloc)
$__internal_1_$__cuda_sm10x_tcgen05_guardrail_trap_phase_invalid_during_alloc:
[----:B------:R-:W-:Y:S05]  /*f350*/  BPT.TRAP 0x1 ;  /* 0x000000040000795c */ /* 0x000fea0000300000 */
[----:B------:R-:W-:-:S04]  /*f360*/  IMAD.MOV.U32 R3, RZ, RZ, 0x0 ;  /* 0x00000000ff037424 */ /* 0x000fc800078e00ff */
[----:B------:R-:W-:Y:S05]  /*f370*/  RET.REL.NODEC R2 `(matmul_kernel) ;  /* 0xffffff0c02207950 */ /* 0x000fea0003c3ffff */
        .weak           $__internal_2_$__cuda_sm10x_tcgen05_guardrail_trap_unallocated_columns_being_dealloced
        .type           $__internal_2_$__cuda_sm10x_tcgen05_guardrail_trap_unallocated_columns_being_dealloced,@function
        .size           $__internal_2_$__cuda_sm10x_tcgen05_guardrail_trap_unallocated_columns_being_dealloced,(.L_x_20 - $__internal_2_$__cuda_sm10x_tcgen05_guardrail_trap_unallocated_columns_being_dealloced)
$__internal_2_$__cuda_sm10x_tcgen05_guardrail_trap_unallocated_columns_being_dealloced:
[----:B------:R-:W-:Y:S05]  /*f380*/  BPT.TRAP 0x1 ;  /* 0x000000040000795c */ /* 0x000fea0000300000 */
[----:B------:R-:W-:-:S04]  /*f390*/  IMAD.MOV.U32 R3, RZ, RZ, 0x0 ;  /* 0x00000000ff037424 */ /* 0x000fc800078e00ff */
[----:B------:R-:W-:Y:S05]  /*f3a0*/  RET.REL.NODEC R2 `(matmul_kernel) ;  /* 0xffffff0c02147950 */ /* 0x000fea0003c3ffff */
.L_x_17:
[----:B------:R-:W-:-:S00]  /*f3b0*/  BRA `(.L_x_17) ;  /* 0xfffffffc00fc7947 */ /* 0x000fc0000383ffff */
[----:B------:R-:W-:-:S00]  /*f3c0*/  NOP ;  /* 0x0000000000007918 */ /* 0x000fc00000000000 */
        /* <DEDUP_REMOVED lines=11> */
.L_x_20:


//--------------------- .nv.shared.matmul_kernel  --------------------------
	.section	.nv.shared.matmul_kernel,"aw",@nobits
	.sectionflags	@""
	.align	16
	.zero		1024


//--------------------- .nv.shared.reserved.0     --------------------------
	.section	.nv.shared.reserved.0,"aw",@nobits
	.align	8
	.weak		__nv_reservedSMEM_offset_0_alias
	.size		__nv_reservedSMEM_offset_0_alias, 0, 64
	.other		__nv_reservedSMEM_offset_0_alias,@"STO_CUDA_RESERVED_SHARED STV_DEFAULT"
__nv_reservedSMEM_offset_0_alias:
	.zero		0
.nv.shared.reserved.0:
	.zero		64
	.weak		__nv_reservedSMEM_allocation_phase
	.type		__nv_reservedSMEM_allocation_phase,@object
	.size		__nv_reservedSMEM_allocation_phase,(.L_0 - __nv_reservedSMEM_allocation_phase)
__nv_reservedSMEM_allocation_phase:
	.zero		1
.L_0:
	.zero		7
	.weak		__nv_reservedSMEM_devtool_atexit_pc
	.type		__nv_reservedSMEM_devtool_atexit_pc,@object
	.size		__nv_reservedSMEM_devtool_atexit_pc,(__nv_reservedSMEM_allocation_mask - __nv_reservedSMEM_devtool_atexit_pc)
__nv_reservedSMEM_devtool_atexit_pc:
	.zero		8
	.weak		__nv_reservedSMEM_allocation_mask
	.type		__nv_reservedSMEM_allocation_mask,@object
	.size		__nv_reservedSMEM_allocation_mask,(.L_2 - __nv_reservedSMEM_allocation_mask)
__nv_reservedSMEM_allocation_mask:
	.zero		4
.L_2:


//--------------------- .nv.constant0.matmul_kernel --------------------------
	.section	.nv.constant0.matmul_kernel,"a",@progbits
	.sectionflags	@""
	.align	4
.nv.constant0.matmul_kernel:
	.zero		976


//--------------------- SYMBOLS --------------------------

	.type		.nv.reservedSmem.offset0,@object
	.size		.nv.reservedSmem.offset0,0x4
	.type		.nv.reservedSmem.cap,@object
	.size		.nv.reservedSmem.cap,0x4
